//
// Generated by NVIDIA NVVM Compiler
//
// Compiler Build ID: CL-36424714
// Cuda compilation tools, release 13.0, V13.0.88
// Based on NVVM 20.0.0
//

.version 9.0
.target sm_100
.address_size 64

	// .globl	_Z6kernelPfS_
.global .align 1 .b8 _ZN34_INTERNAL_5a8b821e_4_k_cu_e416fd3c4cuda3std3__45__cpo5beginE[1];
.global .align 1 .b8 _ZN34_INTERNAL_5a8b821e_4_k_cu_e416fd3c4cuda3std3__45__cpo3endE[1];
.global .align 1 .b8 _ZN34_INTERNAL_5a8b821e_4_k_cu_e416fd3c4cuda3std3__45__cpo6cbeginE[1];
.global .align 1 .b8 _ZN34_INTERNAL_5a8b821e_4_k_cu_e416fd3c4cuda3std3__45__cpo4cendE[1];
.global .align 1 .b8 _ZN34_INTERNAL_5a8b821e_4_k_cu_e416fd3c4cuda3std3__45__cpo6rbeginE[1];
.global .align 1 .b8 _ZN34_INTERNAL_5a8b821e_4_k_cu_e416fd3c4cuda3std3__45__cpo4rendE[1];
.global .align 1 .b8 _ZN34_INTERNAL_5a8b821e_4_k_cu_e416fd3c4cuda3std3__45__cpo7crbeginE[1];
.global .align 1 .b8 _ZN34_INTERNAL_5a8b821e_4_k_cu_e416fd3c4cuda3std3__45__cpo5crendE[1];
.global .align 1 .b8 _ZN34_INTERNAL_5a8b821e_4_k_cu_e416fd3c4cuda3std3__436_GLOBAL__N__5a8b821e_4_k_cu_e416fd3c6ignoreE[1];
.global .align 1 .b8 _ZN34_INTERNAL_5a8b821e_4_k_cu_e416fd3c4cuda3std3__419piecewise_constructE[1];
.global .align 1 .b8 _ZN34_INTERNAL_5a8b821e_4_k_cu_e416fd3c4cuda3std3__48in_placeE[1];
.global .align 1 .b8 _ZN34_INTERNAL_5a8b821e_4_k_cu_e416fd3c4cuda3std3__420unreachable_sentinelE[1];
.global .align 1 .b8 _ZN34_INTERNAL_5a8b821e_4_k_cu_e416fd3c4cuda3std3__47nulloptE[1];
.global .align 1 .b8 _ZN34_INTERNAL_5a8b821e_4_k_cu_e416fd3c4cuda3std3__48unexpectE[1];
.global .align 1 .b8 _ZN34_INTERNAL_5a8b821e_4_k_cu_e416fd3c4cuda3std6ranges3__45__cpo4swapE[1];
.global .align 1 .b8 _ZN34_INTERNAL_5a8b821e_4_k_cu_e416fd3c4cuda3std6ranges3__45__cpo9iter_moveE[1];
.global .align 1 .b8 _ZN34_INTERNAL_5a8b821e_4_k_cu_e416fd3c4cuda3std6ranges3__45__cpo5beginE[1];
.global .align 1 .b8 _ZN34_INTERNAL_5a8b821e_4_k_cu_e416fd3c4cuda3std6ranges3__45__cpo3endE[1];
.global .align 1 .b8 _ZN34_INTERNAL_5a8b821e_4_k_cu_e416fd3c4cuda3std6ranges3__45__cpo6cbeginE[1];
.global .align 1 .b8 _ZN34_INTERNAL_5a8b821e_4_k_cu_e416fd3c4cuda3std6ranges3__45__cpo4cendE[1];
.global .align 1 .b8 _ZN34_INTERNAL_5a8b821e_4_k_cu_e416fd3c4cuda3std6ranges3__45__cpo7advanceE[1];
.global .align 1 .b8 _ZN34_INTERNAL_5a8b821e_4_k_cu_e416fd3c4cuda3std6ranges3__45__cpo9iter_swapE[1];
.global .align 1 .b8 _ZN34_INTERNAL_5a8b821e_4_k_cu_e416fd3c4cuda3std6ranges3__45__cpo4nextE[1];
.global .align 1 .b8 _ZN34_INTERNAL_5a8b821e_4_k_cu_e416fd3c4cuda3std6ranges3__45__cpo4prevE[1];
.global .align 1 .b8 _ZN34_INTERNAL_5a8b821e_4_k_cu_e416fd3c4cuda3std6ranges3__45__cpo4dataE[1];
.global .align 1 .b8 _ZN34_INTERNAL_5a8b821e_4_k_cu_e416fd3c4cuda3std6ranges3__45__cpo5cdataE[1];
.global .align 1 .b8 _ZN34_INTERNAL_5a8b821e_4_k_cu_e416fd3c4cuda3std6ranges3__45__cpo4sizeE[1];
.global .align 1 .b8 _ZN34_INTERNAL_5a8b821e_4_k_cu_e416fd3c4cuda3std6ranges3__45__cpo5ssizeE[1];
.global .align 1 .b8 _ZN34_INTERNAL_5a8b821e_4_k_cu_e416fd3c4cuda3std6ranges3__45__cpo8distanceE[1];
.global .align 1 .b8 _ZN34_INTERNAL_5a8b821e_4_k_cu_e416fd3c6thrust24THRUST_300001_SM_1000_NS8cuda_cub3parE[1];
.global .align 1 .b8 _ZN34_INTERNAL_5a8b821e_4_k_cu_e416fd3c6thrust24THRUST_300001_SM_1000_NS8cuda_cub10par_nosyncE[1];
.global .align 1 .b8 _ZN34_INTERNAL_5a8b821e_4_k_cu_e416fd3c6thrust24THRUST_300001_SM_1000_NS6system6detail10sequential3seqE[1];
.global .align 1 .b8 _ZN34_INTERNAL_5a8b821e_4_k_cu_e416fd3c6thrust24THRUST_300001_SM_1000_NS12placeholders2_1E[1];
.global .align 1 .b8 _ZN34_INTERNAL_5a8b821e_4_k_cu_e416fd3c6thrust24THRUST_300001_SM_1000_NS12placeholders2_2E[1];
.global .align 1 .b8 _ZN34_INTERNAL_5a8b821e_4_k_cu_e416fd3c6thrust24THRUST_300001_SM_1000_NS12placeholders2_3E[1];
.global .align 1 .b8 _ZN34_INTERNAL_5a8b821e_4_k_cu_e416fd3c6thrust24THRUST_300001_SM_1000_NS12placeholders2_4E[1];
.global .align 1 .b8 _ZN34_INTERNAL_5a8b821e_4_k_cu_e416fd3c6thrust24THRUST_300001_SM_1000_NS12placeholders2_5E[1];
.global .align 1 .b8 _ZN34_INTERNAL_5a8b821e_4_k_cu_e416fd3c6thrust24THRUST_300001_SM_1000_NS12placeholders2_6E[1];
.global .align 1 .b8 _ZN34_INTERNAL_5a8b821e_4_k_cu_e416fd3c6thrust24THRUST_300001_SM_1000_NS12placeholders2_7E[1];
.global .align 1 .b8 _ZN34_INTERNAL_5a8b821e_4_k_cu_e416fd3c6thrust24THRUST_300001_SM_1000_NS12placeholders2_8E[1];
.global .align 1 .b8 _ZN34_INTERNAL_5a8b821e_4_k_cu_e416fd3c6thrust24THRUST_300001_SM_1000_NS12placeholders2_9E[1];
.global .align 1 .b8 _ZN34_INTERNAL_5a8b821e_4_k_cu_e416fd3c6thrust24THRUST_300001_SM_1000_NS12placeholders3_10E[1];
.global .align 1 .b8 _ZN34_INTERNAL_5a8b821e_4_k_cu_e416fd3c6thrust24THRUST_300001_SM_1000_NS3seqE[1];

.visible .entry _Z6kernelPfS_(
	.param .u64 .ptr .align 1 _Z6kernelPfS__param_0,
	.param .u64 .ptr .align 1 _Z6kernelPfS__param_1
)
{
	.reg .pred 	%p<2>;
	.reg .b32 	%r<7>;
	.reg .b32 	%f<5>;
	.reg .b64 	%rd<10>;
	.reg .b64 	%fd<4>;

	ld.param.u64 	%rd1, [_Z6kernelPfS__param_0];
	ld.param.u64 	%rd2, [_Z6kernelPfS__param_1];
	cvta.to.global.u64 	%rd3, %rd2;
	cvta.to.global.u64 	%rd4, %rd1;
	mov.u32 	%r1, %tid.x;
	mov.u32 	%r2, %ntid.x;
	mov.u32 	%r3, %ctaid.x;
	mad.lo.s32 	%r4, %r2, %r3, %r1;
	add.s32 	%r5, %r4, -1;
	setp.eq.s32 	%p1, %r4, 0;
	selp.b32 	%r6, 9, %r5, %p1;
	mul.wide.s32 	%rd5, %r4, 4;
	add.s64 	%rd6, %rd4, %rd5;
	ld.global.f32 	%f1, [%rd6];
	cvt.f64.f32 	%fd1, %f1;
	mul.wide.s32 	%rd7, %r6, 4;
	add.s64 	%rd8, %rd4, %rd7;
	ld.global.f32 	%f2, [%rd8];
	sub.f32 	%f3, %f2, %f1;
	cvt.f64.f32 	%fd2, %f3;
	fma.rn.f64 	%fd3, %fd2, 0d3FD999999999999A, %fd1;
	cvt.rn.f32.f64 	%f4, %fd3;
	add.s64 	%rd9, %rd3, %rd5;
	st.global.f32 	[%rd9], %f4;
	ret;

}
	// .globl	_ZN3cub18CUB_300001_SM_10006detail11EmptyKernelIvEEvv
.visible .entry _ZN3cub18CUB_300001_SM_10006detail11EmptyKernelIvEEvv()
{


	ret;

}
	// .globl	_ZN3cub18CUB_300001_SM_10006detail9transform16transform_kernelINS2_10policy_hubILb1EN4cuda3std3__45tupleIJN6thrust24THRUST_300001_SM_1000_NS6detail15normal_iteratorINSA_10device_ptrIfEEEESF_EEEE10policy1000Ei7functorSF_JPfSK_EEEvT0_iT1_T2_DpNS2_10kernel_argIT3_EE
.visible .entry _ZN3cub18CUB_300001_SM_10006detail9transform16transform_kernelINS2_10policy_hubILb1EN4cuda3std3__45tupleIJN6thrust24THRUST_300001_SM_1000_NS6detail15normal_iteratorINSA_10device_ptrIfEEEESF_EEEE10policy1000Ei7functorSF_JPfSK_EEEvT0_iT1_T2_DpNS2_10kernel_argIT3_EE(
	.param .u32 _ZN3cub18CUB_300001_SM_10006detail9transform16transform_kernelINS2_10policy_hubILb1EN4cuda3std3__45tupleIJN6thrust24THRUST_300001_SM_1000_NS6detail15normal_iteratorINSA_10device_ptrIfEEEESF_EEEE10policy1000Ei7functorSF_JPfSK_EEEvT0_iT1_T2_DpNS2_10kernel_argIT3_EE_param_0,
	.param .u32 _ZN3cub18CUB_300001_SM_10006detail9transform16transform_kernelINS2_10policy_hubILb1EN4cuda3std3__45tupleIJN6thrust24THRUST_300001_SM_1000_NS6detail15normal_iteratorINSA_10device_ptrIfEEEESF_EEEE10policy1000Ei7functorSF_JPfSK_EEEvT0_iT1_T2_DpNS2_10kernel_argIT3_EE_param_1,
	.param .align 4 .b8 _ZN3cub18CUB_300001_SM_10006detail9transform16transform_kernelINS2_10policy_hubILb1EN4cuda3std3__45tupleIJN6thrust24THRUST_300001_SM_1000_NS6detail15normal_iteratorINSA_10device_ptrIfEEEESF_EEEE10policy1000Ei7functorSF_JPfSK_EEEvT0_iT1_T2_DpNS2_10kernel_argIT3_EE_param_2[4],
	.param .align 8 .b8 _ZN3cub18CUB_300001_SM_10006detail9transform16transform_kernelINS2_10policy_hubILb1EN4cuda3std3__45tupleIJN6thrust24THRUST_300001_SM_1000_NS6detail15normal_iteratorINSA_10device_ptrIfEEEESF_EEEE10policy1000Ei7functorSF_JPfSK_EEEvT0_iT1_T2_DpNS2_10kernel_argIT3_EE_param_3[8],
	.param .align 8 .b8 _ZN3cub18CUB_300001_SM_10006detail9transform16transform_kernelINS2_10policy_hubILb1EN4cuda3std3__45tupleIJN6thrust24THRUST_300001_SM_1000_NS6detail15normal_iteratorINSA_10device_ptrIfEEEESF_EEEE10policy1000Ei7functorSF_JPfSK_EEEvT0_iT1_T2_DpNS2_10kernel_argIT3_EE_param_4[16],
	.param .align 8 .b8 _ZN3cub18CUB_300001_SM_10006detail9transform16transform_kernelINS2_10policy_hubILb1EN4cuda3std3__45tupleIJN6thrust24THRUST_300001_SM_1000_NS6detail15normal_iteratorINSA_10device_ptrIfEEEESF_EEEE10policy1000Ei7functorSF_JPfSK_EEEvT0_iT1_T2_DpNS2_10kernel_argIT3_EE_param_5[16]
)
.maxntid 128
{
	.reg .pred 	%p<38>;
	.reg .b32 	%r<81>;
	.reg .b32 	%f<123>;
	.reg .b64 	%rd<97>;

	ld.param.f32 	%f2, [_ZN3cub18CUB_300001_SM_10006detail9transform16transform_kernelINS2_10policy_hubILb1EN4cuda3std3__45tupleIJN6thrust24THRUST_300001_SM_1000_NS6detail15normal_iteratorINSA_10device_ptrIfEEEESF_EEEE10policy1000Ei7functorSF_JPfSK_EEEvT0_iT1_T2_DpNS2_10kernel_argIT3_EE_param_2];
	ld.param.u32 	%r45, [_ZN3cub18CUB_300001_SM_10006detail9transform16transform_kernelINS2_10policy_hubILb1EN4cuda3std3__45tupleIJN6thrust24THRUST_300001_SM_1000_NS6detail15normal_iteratorINSA_10device_ptrIfEEEESF_EEEE10policy1000Ei7functorSF_JPfSK_EEEvT0_iT1_T2_DpNS2_10kernel_argIT3_EE_param_0];
	ld.param.u64 	%rd27, [_ZN3cub18CUB_300001_SM_10006detail9transform16transform_kernelINS2_10policy_hubILb1EN4cuda3std3__45tupleIJN6thrust24THRUST_300001_SM_1000_NS6detail15normal_iteratorINSA_10device_ptrIfEEEESF_EEEE10policy1000Ei7functorSF_JPfSK_EEEvT0_iT1_T2_DpNS2_10kernel_argIT3_EE_param_5];
	ld.param.u64 	%rd25, [_ZN3cub18CUB_300001_SM_10006detail9transform16transform_kernelINS2_10policy_hubILb1EN4cuda3std3__45tupleIJN6thrust24THRUST_300001_SM_1000_NS6detail15normal_iteratorINSA_10device_ptrIfEEEESF_EEEE10policy1000Ei7functorSF_JPfSK_EEEvT0_iT1_T2_DpNS2_10kernel_argIT3_EE_param_4];
	ld.param.u64 	%rd29, [_ZN3cub18CUB_300001_SM_10006detail9transform16transform_kernelINS2_10policy_hubILb1EN4cuda3std3__45tupleIJN6thrust24THRUST_300001_SM_1000_NS6detail15normal_iteratorINSA_10device_ptrIfEEEESF_EEEE10policy1000Ei7functorSF_JPfSK_EEEvT0_iT1_T2_DpNS2_10kernel_argIT3_EE_param_3];
	ld.param.u32 	%r44, [_ZN3cub18CUB_300001_SM_10006detail9transform16transform_kernelINS2_10policy_hubILb1EN4cuda3std3__45tupleIJN6thrust24THRUST_300001_SM_1000_NS6detail15normal_iteratorINSA_10device_ptrIfEEEESF_EEEE10policy1000Ei7functorSF_JPfSK_EEEvT0_iT1_T2_DpNS2_10kernel_argIT3_EE_param_1];
	cvta.to.global.u64 	%rd1, %rd29;
	cvta.to.global.u64 	%rd2, %rd25;
	cvta.to.global.u64 	%rd3, %rd27;
	shl.b32 	%r1, %r44, 7;
	mov.u32 	%r46, %ctaid.x;
	mul.lo.s32 	%r2, %r1, %r46;
	sub.s32 	%r3, %r45, %r2;
	min.s32 	%r4, %r1, %r3;
	shl.b32 	%r5, %r4, 2;
	mov.u32 	%r6, %tid.x;
	shl.b32 	%r71, %r6, 7;
	setp.ge.s32 	%p1, %r71, %r5;
	@%p1 bra 	$L__BB2_5;
	mul.wide.u32 	%rd4, %r6, 128;
	add.s64 	%rd30, %rd2, %rd4;
	mul.wide.s32 	%rd5, %r2, 4;
	add.s64 	%rd94, %rd30, %rd5;
	mov.u32 	%r70, %r71;
$L__BB2_2:
	.pragma "nounroll";
	// begin inline asm
	prefetch.global.L2 [%rd94];
	// end inline asm
	add.s32 	%r70, %r70, 16384;
	add.s64 	%rd94, %rd94, 16384;
	setp.lt.s32 	%p2, %r70, %r5;
	@%p2 bra 	$L__BB2_2;
	add.s64 	%rd32, %rd3, %rd4;
	add.s64 	%rd95, %rd32, %rd5;
$L__BB2_4:
	.pragma "nounroll";
	// begin inline asm
	prefetch.global.L2 [%rd95];
	// end inline asm
	add.s32 	%r71, %r71, 16384;
	add.s64 	%rd95, %rd95, 16384;
	setp.lt.s32 	%p3, %r71, %r5;
	@%p3 bra 	$L__BB2_4;
$L__BB2_5:
	mul.wide.s32 	%rd96, %r2, 4;
	add.s64 	%rd12, %rd2, %rd96;
	add.s64 	%rd13, %rd3, %rd96;
	add.s64 	%rd14, %rd1, %rd96;
	setp.gt.s32 	%p4, %r1, %r3;
	@%p4 bra 	$L__BB2_18;
	setp.lt.s32 	%p5, %r44, 1;
	@%p5 bra 	$L__BB2_59;
	and.b32  	%r12, %r44, 7;
	setp.lt.u32 	%p6, %r44, 8;
	mov.b32 	%r79, 0;
	@%p6 bra 	$L__BB2_10;
	and.b32  	%r48, %r44, 2147483640;
	neg.s32 	%r73, %r48;
	mul.wide.u32 	%rd35, %r6, 4;
	add.s64 	%rd15, %rd1, %rd35;
	add.s64 	%rd36, %rd96, 1536;
	add.s64 	%rd17, %rd2, %rd36;
	add.s32 	%r72, %r6, 128;
	add.s64 	%rd18, %rd3, %rd36;
	add.s64 	%rd19, %rd1, %rd36;
$L__BB2_9:
	.pragma "nounroll";
	and.b32  	%r79, %r44, 2147483640;
	mul.wide.s32 	%rd37, %r72, 4;
	add.s64 	%rd38, %rd17, %rd37;
	add.s64 	%rd39, %rd18, %rd37;
	add.s64 	%rd40, %rd19, %rd37;
	cvta.to.global.u64 	%rd41, %rd25;
	mul.wide.u32 	%rd42, %r6, 4;
	add.s64 	%rd43, %rd41, %rd42;
	add.s64 	%rd44, %rd43, %rd96;
	ld.global.f32 	%f3, [%rd44];
	cvta.to.global.u64 	%rd45, %rd27;
	add.s64 	%rd46, %rd45, %rd42;
	add.s64 	%rd47, %rd46, %rd96;
	ld.global.f32 	%f4, [%rd47];
	sub.f32 	%f5, %f3, %f4;
	fma.rn.f32 	%f6, %f2, %f5, %f4;
	add.s64 	%rd48, %rd15, %rd96;
	st.global.f32 	[%rd48], %f6;
	ld.global.f32 	%f7, [%rd38+-1536];
	ld.global.f32 	%f8, [%rd39+-1536];
	sub.f32 	%f9, %f7, %f8;
	fma.rn.f32 	%f10, %f2, %f9, %f8;
	st.global.f32 	[%rd40+-1536], %f10;
	ld.global.f32 	%f11, [%rd38+-1024];
	ld.global.f32 	%f12, [%rd39+-1024];
	sub.f32 	%f13, %f11, %f12;
	fma.rn.f32 	%f14, %f2, %f13, %f12;
	st.global.f32 	[%rd40+-1024], %f14;
	ld.global.f32 	%f15, [%rd38+-512];
	ld.global.f32 	%f16, [%rd39+-512];
	sub.f32 	%f17, %f15, %f16;
	fma.rn.f32 	%f18, %f2, %f17, %f16;
	st.global.f32 	[%rd40+-512], %f18;
	ld.global.f32 	%f19, [%rd38];
	ld.global.f32 	%f20, [%rd39];
	sub.f32 	%f21, %f19, %f20;
	fma.rn.f32 	%f22, %f2, %f21, %f20;
	st.global.f32 	[%rd40], %f22;
	ld.global.f32 	%f23, [%rd38+512];
	ld.global.f32 	%f24, [%rd39+512];
	sub.f32 	%f25, %f23, %f24;
	fma.rn.f32 	%f26, %f2, %f25, %f24;
	st.global.f32 	[%rd40+512], %f26;
	ld.global.f32 	%f27, [%rd38+1024];
	ld.global.f32 	%f28, [%rd39+1024];
	sub.f32 	%f29, %f27, %f28;
	fma.rn.f32 	%f30, %f2, %f29, %f28;
	st.global.f32 	[%rd40+1024], %f30;
	ld.global.f32 	%f31, [%rd38+1536];
	ld.global.f32 	%f32, [%rd39+1536];
	sub.f32 	%f33, %f31, %f32;
	fma.rn.f32 	%f34, %f2, %f33, %f32;
	st.global.f32 	[%rd40+1536], %f34;
	add.s32 	%r73, %r73, 8;
	add.s64 	%rd96, %rd96, 4096;
	add.s32 	%r72, %r72, 1024;
	setp.eq.s32 	%p7, %r73, 0;
	@%p7 bra 	$L__BB2_10;
	bra.uni 	$L__BB2_9;
$L__BB2_10:
	setp.eq.s32 	%p8, %r12, 0;
	@%p8 bra 	$L__BB2_59;
	and.b32  	%r39, %r44, 3;
	setp.lt.u32 	%p9, %r12, 4;
	@%p9 bra 	$L__BB2_13;
	shl.b32 	%r49, %r79, 7;
	add.s32 	%r50, %r49, %r6;
	mul.wide.s32 	%rd49, %r50, 4;
	add.s64 	%rd50, %rd12, %rd49;
	ld.global.f32 	%f35, [%rd50];
	add.s64 	%rd51, %rd13, %rd49;
	ld.global.f32 	%f36, [%rd51];
	sub.f32 	%f37, %f35, %f36;
	fma.rn.f32 	%f38, %f2, %f37, %f36;
	add.s64 	%rd52, %rd14, %rd49;
	st.global.f32 	[%rd52], %f38;
	ld.global.f32 	%f39, [%rd50+512];
	ld.global.f32 	%f40, [%rd51+512];
	sub.f32 	%f41, %f39, %f40;
	fma.rn.f32 	%f42, %f2, %f41, %f40;
	st.global.f32 	[%rd52+512], %f42;
	ld.global.f32 	%f43, [%rd50+1024];
	ld.global.f32 	%f44, [%rd51+1024];
	sub.f32 	%f45, %f43, %f44;
	fma.rn.f32 	%f46, %f2, %f45, %f44;
	st.global.f32 	[%rd52+1024], %f46;
	ld.global.f32 	%f47, [%rd50+1536];
	ld.global.f32 	%f48, [%rd51+1536];
	sub.f32 	%f49, %f47, %f48;
	fma.rn.f32 	%f50, %f2, %f49, %f48;
	st.global.f32 	[%rd52+1536], %f50;
	add.s32 	%r79, %r79, 4;
$L__BB2_13:
	setp.eq.s32 	%p10, %r39, 0;
	@%p10 bra 	$L__BB2_59;
	setp.eq.s32 	%p11, %r39, 1;
	@%p11 bra 	$L__BB2_16;
	shl.b32 	%r51, %r79, 7;
	add.s32 	%r52, %r51, %r6;
	mul.wide.s32 	%rd53, %r52, 4;
	add.s64 	%rd54, %rd12, %rd53;
	ld.global.f32 	%f51, [%rd54];
	add.s64 	%rd55, %rd13, %rd53;
	ld.global.f32 	%f52, [%rd55];
	sub.f32 	%f53, %f51, %f52;
	fma.rn.f32 	%f54, %f2, %f53, %f52;
	add.s64 	%rd56, %rd14, %rd53;
	st.global.f32 	[%rd56], %f54;
	ld.global.f32 	%f55, [%rd54+512];
	ld.global.f32 	%f56, [%rd55+512];
	sub.f32 	%f57, %f55, %f56;
	fma.rn.f32 	%f58, %f2, %f57, %f56;
	st.global.f32 	[%rd56+512], %f58;
	add.s32 	%r79, %r79, 2;
$L__BB2_16:
	and.b32  	%r53, %r44, 1;
	setp.eq.b32 	%p12, %r53, 1;
	not.pred 	%p13, %p12;
	@%p13 bra 	$L__BB2_59;
	shl.b32 	%r54, %r79, 7;
	add.s32 	%r55, %r54, %r6;
	mul.wide.s32 	%rd57, %r55, 4;
	add.s64 	%rd58, %rd12, %rd57;
	ld.global.f32 	%f59, [%rd58];
	add.s64 	%rd59, %rd13, %rd57;
	ld.global.f32 	%f60, [%rd59];
	sub.f32 	%f61, %f59, %f60;
	fma.rn.f32 	%f62, %f2, %f61, %f60;
	add.s64 	%rd60, %rd14, %rd57;
	st.global.f32 	[%rd60], %f62;
	bra.uni 	$L__BB2_59;
$L__BB2_18:
	setp.lt.s32 	%p14, %r44, 1;
	@%p14 bra 	$L__BB2_59;
	and.b32  	%r15, %r44, 7;
	setp.lt.u32 	%p15, %r44, 8;
	mov.b32 	%r75, 0;
	@%p15 bra 	$L__BB2_38;
	and.b32  	%r75, %r44, 2147483640;
	mov.b32 	%r74, 0;
$L__BB2_21:
	.pragma "nounroll";
	shl.b32 	%r58, %r74, 7;
	add.s32 	%r23, %r58, %r6;
	setp.ge.s32 	%p16, %r23, %r4;
	@%p16 bra 	$L__BB2_23;
	mul.wide.u32 	%rd61, %r23, 4;
	add.s64 	%rd62, %rd12, %rd61;
	ld.global.f32 	%f63, [%rd62];
	add.s64 	%rd63, %rd13, %rd61;
	ld.global.f32 	%f64, [%rd63];
	sub.f32 	%f65, %f63, %f64;
	fma.rn.f32 	%f66, %f2, %f65, %f64;
	add.s64 	%rd64, %rd14, %rd61;
	st.global.f32 	[%rd64], %f66;
$L__BB2_23:
	add.s32 	%r59, %r23, 128;
	setp.ge.s32 	%p17, %r59, %r4;
	mul.wide.s32 	%rd65, %r59, 4;
	add.s64 	%rd22, %rd12, %rd65;
	add.s64 	%rd23, %rd13, %rd65;
	add.s64 	%rd24, %rd14, %rd65;
	@%p17 bra 	$L__BB2_25;
	ld.global.f32 	%f67, [%rd22];
	ld.global.f32 	%f68, [%rd23];
	sub.f32 	%f69, %f67, %f68;
	fma.rn.f32 	%f70, %f2, %f69, %f68;
	st.global.f32 	[%rd24], %f70;
$L__BB2_25:
	add.s32 	%r60, %r23, 256;
	setp.ge.s32 	%p18, %r60, %r4;
	@%p18 bra 	$L__BB2_27;
	ld.global.f32 	%f71, [%rd22+512];
	ld.global.f32 	%f72, [%rd23+512];
	sub.f32 	%f73, %f71, %f72;
	fma.rn.f32 	%f74, %f2, %f73, %f72;
	st.global.f32 	[%rd24+512], %f74;
$L__BB2_27:
	add.s32 	%r61, %r23, 384;
	setp.ge.s32 	%p19, %r61, %r4;
	@%p19 bra 	$L__BB2_29;
	ld.global.f32 	%f75, [%rd22+1024];
	ld.global.f32 	%f76, [%rd23+1024];
	sub.f32 	%f77, %f75, %f76;
	fma.rn.f32 	%f78, %f2, %f77, %f76;
	st.global.f32 	[%rd24+1024], %f78;
$L__BB2_29:
	add.s32 	%r62, %r23, 512;
	setp.ge.s32 	%p20, %r62, %r4;
	@%p20 bra 	$L__BB2_31;
	ld.global.f32 	%f79, [%rd22+1536];
	ld.global.f32 	%f80, [%rd23+1536];
	sub.f32 	%f81, %f79, %f80;
	fma.rn.f32 	%f82, %f2, %f81, %f80;
	st.global.f32 	[%rd24+1536], %f82;
$L__BB2_31:
	add.s32 	%r63, %r23, 640;
	setp.ge.s32 	%p21, %r63, %r4;
	@%p21 bra 	$L__BB2_33;
	ld.global.f32 	%f83, [%rd22+2048];
	ld.global.f32 	%f84, [%rd23+2048];
	sub.f32 	%f85, %f83, %f84;
	fma.rn.f32 	%f86, %f2, %f85, %f84;
	st.global.f32 	[%rd24+2048], %f86;
$L__BB2_33:
	add.s32 	%r64, %r23, 768;
	setp.ge.s32 	%p22, %r64, %r4;
	@%p22 bra 	$L__BB2_35;
	ld.global.f32 	%f87, [%rd22+2560];
	ld.global.f32 	%f88, [%rd23+2560];
	sub.f32 	%f89, %f87, %f88;
	fma.rn.f32 	%f90, %f2, %f89, %f88;
	st.global.f32 	[%rd24+2560], %f90;
$L__BB2_35:
	add.s32 	%r65, %r23, 896;
	setp.ge.s32 	%p23, %r65, %r4;
	@%p23 bra 	$L__BB2_37;
	ld.global.f32 	%f91, [%rd22+3072];
	ld.global.f32 	%f92, [%rd23+3072];
	sub.f32 	%f93, %f91, %f92;
	fma.rn.f32 	%f94, %f2, %f93, %f92;
	st.global.f32 	[%rd24+3072], %f94;
$L__BB2_37:
	add.s32 	%r74, %r74, 8;
	setp.ne.s32 	%p24, %r74, %r75;
	@%p24 bra 	$L__BB2_21;
$L__BB2_38:
	setp.eq.s32 	%p25, %r15, 0;
	@%p25 bra 	$L__BB2_59;
	and.b32  	%r26, %r44, 3;
	setp.lt.u32 	%p26, %r15, 4;
	@%p26 bra 	$L__BB2_49;
	shl.b32 	%r66, %r75, 7;
	add.s32 	%r27, %r66, %r6;
	setp.ge.s32 	%p27, %r27, %r4;
	@%p27 bra 	$L__BB2_42;
	mul.wide.s32 	%rd66, %r27, 4;
	add.s64 	%rd67, %rd12, %rd66;
	ld.global.f32 	%f95, [%rd67];
	add.s64 	%rd68, %rd13, %rd66;
	ld.global.f32 	%f96, [%rd68];
	sub.f32 	%f97, %f95, %f96;
	fma.rn.f32 	%f98, %f2, %f97, %f96;
	add.s64 	%rd69, %rd14, %rd66;
	st.global.f32 	[%rd69], %f98;
$L__BB2_42:
	add.s32 	%r28, %r27, 128;
	setp.ge.s32 	%p28, %r28, %r4;
	@%p28 bra 	$L__BB2_44;
	mul.wide.s32 	%rd70, %r28, 4;
	add.s64 	%rd71, %rd12, %rd70;
	ld.global.f32 	%f99, [%rd71];
	add.s64 	%rd72, %rd13, %rd70;
	ld.global.f32 	%f100, [%rd72];
	sub.f32 	%f101, %f99, %f100;
	fma.rn.f32 	%f102, %f2, %f101, %f100;
	add.s64 	%rd73, %rd14, %rd70;
	st.global.f32 	[%rd73], %f102;
$L__BB2_44:
	add.s32 	%r29, %r27, 256;
	setp.ge.s32 	%p29, %r29, %r4;
	@%p29 bra 	$L__BB2_46;
	mul.wide.s32 	%rd74, %r29, 4;
	add.s64 	%rd75, %rd12, %rd74;
	ld.global.f32 	%f103, [%rd75];
	add.s64 	%rd76, %rd13, %rd74;
	ld.global.f32 	%f104, [%rd76];
	sub.f32 	%f105, %f103, %f104;
	fma.rn.f32 	%f106, %f2, %f105, %f104;
	add.s64 	%rd77, %rd14, %rd74;
	st.global.f32 	[%rd77], %f106;
$L__BB2_46:
	add.s32 	%r30, %r27, 384;
	setp.ge.s32 	%p30, %r30, %r4;
	@%p30 bra 	$L__BB2_48;
	mul.wide.s32 	%rd78, %r30, 4;
	add.s64 	%rd79, %rd12, %rd78;
	ld.global.f32 	%f107, [%rd79];
	add.s64 	%rd80, %rd13, %rd78;
	ld.global.f32 	%f108, [%rd80];
	sub.f32 	%f109, %f107, %f108;
	fma.rn.f32 	%f110, %f2, %f109, %f108;
	add.s64 	%rd81, %rd14, %rd78;
	st.global.f32 	[%rd81], %f110;
$L__BB2_48:
	add.s32 	%r75, %r75, 4;
$L__BB2_49:
	setp.eq.s32 	%p31, %r26, 0;
	@%p31 bra 	$L__BB2_59;
	setp.eq.s32 	%p32, %r26, 1;
	@%p32 bra 	$L__BB2_56;
	shl.b32 	%r67, %r75, 7;
	add.s32 	%r33, %r67, %r6;
	setp.ge.s32 	%p33, %r33, %r4;
	@%p33 bra 	$L__BB2_53;
	mul.wide.s32 	%rd82, %r33, 4;
	add.s64 	%rd83, %rd12, %rd82;
	ld.global.f32 	%f111, [%rd83];
	add.s64 	%rd84, %rd13, %rd82;
	ld.global.f32 	%f112, [%rd84];
	sub.f32 	%f113, %f111, %f112;
	fma.rn.f32 	%f114, %f2, %f113, %f112;
	add.s64 	%rd85, %rd14, %rd82;
	st.global.f32 	[%rd85], %f114;
$L__BB2_53:
	add.s32 	%r34, %r33, 128;
	setp.ge.s32 	%p34, %r34, %r4;
	@%p34 bra 	$L__BB2_55;
	mul.wide.s32 	%rd86, %r34, 4;
	add.s64 	%rd87, %rd12, %rd86;
	ld.global.f32 	%f115, [%rd87];
	add.s64 	%rd88, %rd13, %rd86;
	ld.global.f32 	%f116, [%rd88];
	sub.f32 	%f117, %f115, %f116;
	fma.rn.f32 	%f118, %f2, %f117, %f116;
	add.s64 	%rd89, %rd14, %rd86;
	st.global.f32 	[%rd89], %f118;
$L__BB2_55:
	add.s32 	%r75, %r75, 2;
$L__BB2_56:
	and.b32  	%r68, %r44, 1;
	setp.eq.b32 	%p35, %r68, 1;
	not.pred 	%p36, %p35;
	@%p36 bra 	$L__BB2_59;
	shl.b32 	%r69, %r75, 7;
	add.s32 	%r37, %r69, %r6;
	setp.ge.s32 	%p37, %r37, %r4;
	@%p37 bra 	$L__BB2_59;
	mul.wide.s32 	%rd90, %r37, 4;
	add.s64 	%rd91, %rd12, %rd90;
	ld.global.f32 	%f119, [%rd91];
	add.s64 	%rd92, %rd13, %rd90;
	ld.global.f32 	%f120, [%rd92];
	sub.f32 	%f121, %f119, %f120;
	fma.rn.f32 	%f122, %f2, %f121, %f120;
	add.s64 	%rd93, %rd14, %rd90;
	st.global.f32 	[%rd93], %f122;
$L__BB2_59:
	ret;

}
	// .globl	_ZN3cub18CUB_300001_SM_10006detail9transform16transform_kernelINS2_10policy_hubILb1EN4cuda3std3__45tupleIJN6thrust24THRUST_300001_SM_1000_NS6detail15normal_iteratorINSA_10device_ptrIfEEEESF_EEEE10policy1000El7functorSF_JPfSK_EEEvT0_iT1_T2_DpNS2_10kernel_argIT3_EE
.visible .entry _ZN3cub18CUB_300001_SM_10006detail9transform16transform_kernelINS2_10policy_hubILb1EN4cuda3std3__45tupleIJN6thrust24THRUST_300001_SM_1000_NS6detail15normal_iteratorINSA_10device_ptrIfEEEESF_EEEE10policy1000El7functorSF_JPfSK_EEEvT0_iT1_T2_DpNS2_10kernel_argIT3_EE(
	.param .u64 _ZN3cub18CUB_300001_SM_10006detail9transform16transform_kernelINS2_10policy_hubILb1EN4cuda3std3__45tupleIJN6thrust24THRUST_300001_SM_1000_NS6detail15normal_iteratorINSA_10device_ptrIfEEEESF_EEEE10policy1000El7functorSF_JPfSK_EEEvT0_iT1_T2_DpNS2_10kernel_argIT3_EE_param_0,
	.param .u32 _ZN3cub18CUB_300001_SM_10006detail9transform16transform_kernelINS2_10policy_hubILb1EN4cuda3std3__45tupleIJN6thrust24THRUST_300001_SM_1000_NS6detail15normal_iteratorINSA_10device_ptrIfEEEESF_EEEE10policy1000El7functorSF_JPfSK_EEEvT0_iT1_T2_DpNS2_10kernel_argIT3_EE_param_1,
	.param .align 4 .b8 _ZN3cub18CUB_300001_SM_10006detail9transform16transform_kernelINS2_10policy_hubILb1EN4cuda3std3__45tupleIJN6thrust24THRUST_300001_SM_1000_NS6detail15normal_iteratorINSA_10device_ptrIfEEEESF_EEEE10policy1000El7functorSF_JPfSK_EEEvT0_iT1_T2_DpNS2_10kernel_argIT3_EE_param_2[4],
	.param .align 8 .b8 _ZN3cub18CUB_300001_SM_10006detail9transform16transform_kernelINS2_10policy_hubILb1EN4cuda3std3__45tupleIJN6thrust24THRUST_300001_SM_1000_NS6detail15normal_iteratorINSA_10device_ptrIfEEEESF_EEEE10policy1000El7functorSF_JPfSK_EEEvT0_iT1_T2_DpNS2_10kernel_argIT3_EE_param_3[8],
	.param .align 8 .b8 _ZN3cub18CUB_300001_SM_10006detail9transform16transform_kernelINS2_10policy_hubILb1EN4cuda3std3__45tupleIJN6thrust24THRUST_300001_SM_1000_NS6detail15normal_iteratorINSA_10device_ptrIfEEEESF_EEEE10policy1000El7functorSF_JPfSK_EEEvT0_iT1_T2_DpNS2_10kernel_argIT3_EE_param_4[16],
	.param .align 8 .b8 _ZN3cub18CUB_300001_SM_10006detail9transform16transform_kernelINS2_10policy_hubILb1EN4cuda3std3__45tupleIJN6thrust24THRUST_300001_SM_1000_NS6detail15normal_iteratorINSA_10device_ptrIfEEEESF_EEEE10policy1000El7functorSF_JPfSK_EEEvT0_iT1_T2_DpNS2_10kernel_argIT3_EE_param_5[16]
)
.maxntid 128
{
	.reg .pred 	%p<38>;
	.reg .b32 	%r<78>;
	.reg .b32 	%f<123>;
	.reg .b64 	%rd<103>;

	ld.param.f32 	%f2, [_ZN3cub18CUB_300001_SM_10006detail9transform16transform_kernelINS2_10policy_hubILb1EN4cuda3std3__45tupleIJN6thrust24THRUST_300001_SM_1000_NS6detail15normal_iteratorINSA_10device_ptrIfEEEESF_EEEE10policy1000El7functorSF_JPfSK_EEEvT0_iT1_T2_DpNS2_10kernel_argIT3_EE_param_2];
	ld.param.u64 	%rd30, [_ZN3cub18CUB_300001_SM_10006detail9transform16transform_kernelINS2_10policy_hubILb1EN4cuda3std3__45tupleIJN6thrust24THRUST_300001_SM_1000_NS6detail15normal_iteratorINSA_10device_ptrIfEEEESF_EEEE10policy1000El7functorSF_JPfSK_EEEvT0_iT1_T2_DpNS2_10kernel_argIT3_EE_param_0];
	ld.param.u64 	%rd28, [_ZN3cub18CUB_300001_SM_10006detail9transform16transform_kernelINS2_10policy_hubILb1EN4cuda3std3__45tupleIJN6thrust24THRUST_300001_SM_1000_NS6detail15normal_iteratorINSA_10device_ptrIfEEEESF_EEEE10policy1000El7functorSF_JPfSK_EEEvT0_iT1_T2_DpNS2_10kernel_argIT3_EE_param_5];
	ld.param.u64 	%rd26, [_ZN3cub18CUB_300001_SM_10006detail9transform16transform_kernelINS2_10policy_hubILb1EN4cuda3std3__45tupleIJN6thrust24THRUST_300001_SM_1000_NS6detail15normal_iteratorINSA_10device_ptrIfEEEESF_EEEE10policy1000El7functorSF_JPfSK_EEEvT0_iT1_T2_DpNS2_10kernel_argIT3_EE_param_4];
	ld.param.u64 	%rd31, [_ZN3cub18CUB_300001_SM_10006detail9transform16transform_kernelINS2_10policy_hubILb1EN4cuda3std3__45tupleIJN6thrust24THRUST_300001_SM_1000_NS6detail15normal_iteratorINSA_10device_ptrIfEEEESF_EEEE10policy1000El7functorSF_JPfSK_EEEvT0_iT1_T2_DpNS2_10kernel_argIT3_EE_param_3];
	ld.param.u32 	%r42, [_ZN3cub18CUB_300001_SM_10006detail9transform16transform_kernelINS2_10policy_hubILb1EN4cuda3std3__45tupleIJN6thrust24THRUST_300001_SM_1000_NS6detail15normal_iteratorINSA_10device_ptrIfEEEESF_EEEE10policy1000El7functorSF_JPfSK_EEEvT0_iT1_T2_DpNS2_10kernel_argIT3_EE_param_1];
	cvta.to.global.u64 	%rd1, %rd31;
	cvta.to.global.u64 	%rd2, %rd26;
	cvta.to.global.u64 	%rd3, %rd28;
	shl.b32 	%r1, %r42, 7;
	mov.u32 	%r43, %ctaid.x;
	cvt.u64.u32 	%rd32, %r43;
	cvt.s64.s32 	%rd33, %r1;
	mul.lo.s64 	%rd4, %rd33, %rd32;
	sub.s64 	%rd34, %rd30, %rd4;
	min.s64 	%rd35, %rd34, %rd33;
	cvt.u32.u64 	%r2, %rd35;
	shl.b32 	%r3, %r2, 2;
	mov.u32 	%r4, %tid.x;
	shl.b32 	%r68, %r4, 7;
	setp.ge.s32 	%p1, %r68, %r3;
	@%p1 bra 	$L__BB3_5;
	shl.b64 	%rd5, %rd4, 2;
	add.s64 	%rd36, %rd2, %rd5;
	mul.wide.u32 	%rd6, %r4, 128;
	add.s64 	%rd100, %rd36, %rd6;
	mov.u32 	%r67, %r68;
$L__BB3_2:
	.pragma "nounroll";
	// begin inline asm
	prefetch.global.L2 [%rd100];
	// end inline asm
	add.s32 	%r67, %r67, 16384;
	add.s64 	%rd100, %rd100, 16384;
	setp.lt.s32 	%p2, %r67, %r3;
	@%p2 bra 	$L__BB3_2;
	add.s64 	%rd38, %rd3, %rd5;
	add.s64 	%rd101, %rd38, %rd6;
$L__BB3_4:
	.pragma "nounroll";
	// begin inline asm
	prefetch.global.L2 [%rd101];
	// end inline asm
	add.s32 	%r68, %r68, 16384;
	add.s64 	%rd101, %rd101, 16384;
	setp.lt.s32 	%p3, %r68, %r3;
	@%p3 bra 	$L__BB3_4;
$L__BB3_5:
	shl.b64 	%rd102, %rd4, 2;
	add.s64 	%rd13, %rd2, %rd102;
	add.s64 	%rd14, %rd3, %rd102;
	add.s64 	%rd15, %rd1, %rd102;
	setp.eq.s32 	%p4, %r1, %r2;
	@%p4 bra 	$L__BB3_47;
	setp.lt.s32 	%p5, %r42, 1;
	@%p5 bra 	$L__BB3_59;
	and.b32  	%r10, %r42, 7;
	setp.lt.u32 	%p6, %r42, 8;
	mov.b32 	%r75, 0;
	@%p6 bra 	$L__BB3_26;
	and.b32  	%r75, %r42, 2147483640;
	mov.b32 	%r71, 0;
$L__BB3_9:
	.pragma "nounroll";
	shl.b32 	%r46, %r71, 7;
	add.s32 	%r21, %r46, %r4;
	setp.ge.s32 	%p7, %r21, %r2;
	@%p7 bra 	$L__BB3_11;
	mul.wide.u32 	%rd41, %r21, 4;
	add.s64 	%rd42, %rd13, %rd41;
	ld.global.f32 	%f3, [%rd42];
	add.s64 	%rd43, %rd14, %rd41;
	ld.global.f32 	%f4, [%rd43];
	sub.f32 	%f5, %f3, %f4;
	fma.rn.f32 	%f6, %f2, %f5, %f4;
	add.s64 	%rd44, %rd15, %rd41;
	st.global.f32 	[%rd44], %f6;
$L__BB3_11:
	add.s32 	%r47, %r21, 128;
	setp.ge.s32 	%p8, %r47, %r2;
	mul.wide.s32 	%rd45, %r47, 4;
	add.s64 	%rd23, %rd13, %rd45;
	add.s64 	%rd24, %rd14, %rd45;
	add.s64 	%rd25, %rd15, %rd45;
	@%p8 bra 	$L__BB3_13;
	ld.global.f32 	%f7, [%rd23];
	ld.global.f32 	%f8, [%rd24];
	sub.f32 	%f9, %f7, %f8;
	fma.rn.f32 	%f10, %f2, %f9, %f8;
	st.global.f32 	[%rd25], %f10;
$L__BB3_13:
	add.s32 	%r48, %r21, 256;
	setp.ge.s32 	%p9, %r48, %r2;
	@%p9 bra 	$L__BB3_15;
	ld.global.f32 	%f11, [%rd23+512];
	ld.global.f32 	%f12, [%rd24+512];
	sub.f32 	%f13, %f11, %f12;
	fma.rn.f32 	%f14, %f2, %f13, %f12;
	st.global.f32 	[%rd25+512], %f14;
$L__BB3_15:
	add.s32 	%r49, %r21, 384;
	setp.ge.s32 	%p10, %r49, %r2;
	@%p10 bra 	$L__BB3_17;
	ld.global.f32 	%f15, [%rd23+1024];
	ld.global.f32 	%f16, [%rd24+1024];
	sub.f32 	%f17, %f15, %f16;
	fma.rn.f32 	%f18, %f2, %f17, %f16;
	st.global.f32 	[%rd25+1024], %f18;
$L__BB3_17:
	add.s32 	%r50, %r21, 512;
	setp.ge.s32 	%p11, %r50, %r2;
	@%p11 bra 	$L__BB3_19;
	ld.global.f32 	%f19, [%rd23+1536];
	ld.global.f32 	%f20, [%rd24+1536];
	sub.f32 	%f21, %f19, %f20;
	fma.rn.f32 	%f22, %f2, %f21, %f20;
	st.global.f32 	[%rd25+1536], %f22;
$L__BB3_19:
	add.s32 	%r51, %r21, 640;
	setp.ge.s32 	%p12, %r51, %r2;
	@%p12 bra 	$L__BB3_21;
	ld.global.f32 	%f23, [%rd23+2048];
	ld.global.f32 	%f24, [%rd24+2048];
	sub.f32 	%f25, %f23, %f24;
	fma.rn.f32 	%f26, %f2, %f25, %f24;
	st.global.f32 	[%rd25+2048], %f26;
$L__BB3_21:
	add.s32 	%r52, %r21, 768;
	setp.ge.s32 	%p13, %r52, %r2;
	@%p13 bra 	$L__BB3_23;
	ld.global.f32 	%f27, [%rd23+2560];
	ld.global.f32 	%f28, [%rd24+2560];
	sub.f32 	%f29, %f27, %f28;
	fma.rn.f32 	%f30, %f2, %f29, %f28;
	st.global.f32 	[%rd25+2560], %f30;
$L__BB3_23:
	add.s32 	%r53, %r21, 896;
	setp.ge.s32 	%p14, %r53, %r2;
	@%p14 bra 	$L__BB3_25;
	ld.global.f32 	%f31, [%rd23+3072];
	ld.global.f32 	%f32, [%rd24+3072];
	sub.f32 	%f33, %f31, %f32;
	fma.rn.f32 	%f34, %f2, %f33, %f32;
	st.global.f32 	[%rd25+3072], %f34;
$L__BB3_25:
	add.s32 	%r71, %r71, 8;
	setp.eq.s32 	%p15, %r71, %r75;
	@%p15 bra 	$L__BB3_26;
	bra.uni 	$L__BB3_9;
$L__BB3_26:
	setp.eq.s32 	%p16, %r10, 0;
	@%p16 bra 	$L__BB3_59;
	and.b32  	%r30, %r42, 3;
	setp.lt.u32 	%p17, %r10, 4;
	@%p17 bra 	$L__BB3_37;
	shl.b32 	%r54, %r75, 7;
	add.s32 	%r31, %r54, %r4;
	setp.ge.s32 	%p18, %r31, %r2;
	@%p18 bra 	$L__BB3_30;
	mul.wide.s32 	%rd46, %r31, 4;
	add.s64 	%rd47, %rd13, %rd46;
	ld.global.f32 	%f35, [%rd47];
	add.s64 	%rd48, %rd14, %rd46;
	ld.global.f32 	%f36, [%rd48];
	sub.f32 	%f37, %f35, %f36;
	fma.rn.f32 	%f38, %f2, %f37, %f36;
	add.s64 	%rd49, %rd15, %rd46;
	st.global.f32 	[%rd49], %f38;
$L__BB3_30:
	add.s32 	%r32, %r31, 128;
	setp.ge.s32 	%p19, %r32, %r2;
	@%p19 bra 	$L__BB3_32;
	mul.wide.s32 	%rd50, %r32, 4;
	add.s64 	%rd51, %rd13, %rd50;
	ld.global.f32 	%f39, [%rd51];
	add.s64 	%rd52, %rd14, %rd50;
	ld.global.f32 	%f40, [%rd52];
	sub.f32 	%f41, %f39, %f40;
	fma.rn.f32 	%f42, %f2, %f41, %f40;
	add.s64 	%rd53, %rd15, %rd50;
	st.global.f32 	[%rd53], %f42;
$L__BB3_32:
	add.s32 	%r33, %r31, 256;
	setp.ge.s32 	%p20, %r33, %r2;
	@%p20 bra 	$L__BB3_34;
	mul.wide.s32 	%rd54, %r33, 4;
	add.s64 	%rd55, %rd13, %rd54;
	ld.global.f32 	%f43, [%rd55];
	add.s64 	%rd56, %rd14, %rd54;
	ld.global.f32 	%f44, [%rd56];
	sub.f32 	%f45, %f43, %f44;
	fma.rn.f32 	%f46, %f2, %f45, %f44;
	add.s64 	%rd57, %rd15, %rd54;
	st.global.f32 	[%rd57], %f46;
$L__BB3_34:
	add.s32 	%r34, %r31, 384;
	setp.ge.s32 	%p21, %r34, %r2;
	@%p21 bra 	$L__BB3_36;
	mul.wide.s32 	%rd58, %r34, 4;
	add.s64 	%rd59, %rd13, %rd58;
	ld.global.f32 	%f47, [%rd59];
	add.s64 	%rd60, %rd14, %rd58;
	ld.global.f32 	%f48, [%rd60];
	sub.f32 	%f49, %f47, %f48;
	fma.rn.f32 	%f50, %f2, %f49, %f48;
	add.s64 	%rd61, %rd15, %rd58;
	st.global.f32 	[%rd61], %f50;
$L__BB3_36:
	add.s32 	%r75, %r75, 4;
$L__BB3_37:
	setp.eq.s32 	%p22, %r30, 0;
	@%p22 bra 	$L__BB3_59;
	setp.eq.s32 	%p23, %r30, 1;
	@%p23 bra 	$L__BB3_44;
	shl.b32 	%r55, %r75, 7;
	add.s32 	%r37, %r55, %r4;
	setp.ge.s32 	%p24, %r37, %r2;
	@%p24 bra 	$L__BB3_41;
	mul.wide.s32 	%rd62, %r37, 4;
	add.s64 	%rd63, %rd13, %rd62;
	ld.global.f32 	%f51, [%rd63];
	add.s64 	%rd64, %rd14, %rd62;
	ld.global.f32 	%f52, [%rd64];
	sub.f32 	%f53, %f51, %f52;
	fma.rn.f32 	%f54, %f2, %f53, %f52;
	add.s64 	%rd65, %rd15, %rd62;
	st.global.f32 	[%rd65], %f54;
$L__BB3_41:
	add.s32 	%r38, %r37, 128;
	setp.ge.s32 	%p25, %r38, %r2;
	@%p25 bra 	$L__BB3_43;
	mul.wide.s32 	%rd66, %r38, 4;
	add.s64 	%rd67, %rd13, %rd66;
	ld.global.f32 	%f55, [%rd67];
	add.s64 	%rd68, %rd14, %rd66;
	ld.global.f32 	%f56, [%rd68];
	sub.f32 	%f57, %f55, %f56;
	fma.rn.f32 	%f58, %f2, %f57, %f56;
	add.s64 	%rd69, %rd15, %rd66;
	st.global.f32 	[%rd69], %f58;
$L__BB3_43:
	add.s32 	%r75, %r75, 2;
$L__BB3_44:
	and.b32  	%r56, %r42, 1;
	setp.eq.b32 	%p26, %r56, 1;
	not.pred 	%p27, %p26;
	@%p27 bra 	$L__BB3_59;
	shl.b32 	%r57, %r75, 7;
	add.s32 	%r41, %r57, %r4;
	setp.ge.s32 	%p28, %r41, %r2;
	@%p28 bra 	$L__BB3_59;
	mul.wide.s32 	%rd70, %r41, 4;
	add.s64 	%rd71, %rd13, %rd70;
	ld.global.f32 	%f59, [%rd71];
	add.s64 	%rd72, %rd14, %rd70;
	ld.global.f32 	%f60, [%rd72];
	sub.f32 	%f61, %f59, %f60;
	fma.rn.f32 	%f62, %f2, %f61, %f60;
	add.s64 	%rd73, %rd15, %rd70;
	st.global.f32 	[%rd73], %f62;
	bra.uni 	$L__BB3_59;
$L__BB3_47:
	setp.lt.s32 	%p29, %r42, 1;
	@%p29 bra 	$L__BB3_59;
	and.b32  	%r12, %r42, 7;
	setp.lt.u32 	%p30, %r42, 8;
	mov.b32 	%r73, 0;
	@%p30 bra 	$L__BB3_51;
	and.b32  	%r59, %r42, 2147483640;
	neg.s32 	%r70, %r59;
	mul.wide.u32 	%rd74, %r4, 4;
	add.s64 	%rd16, %rd1, %rd74;
	add.s64 	%rd75, %rd102, 1536;
	add.s64 	%rd18, %rd2, %rd75;
	add.s32 	%r69, %r4, 128;
	add.s64 	%rd19, %rd3, %rd75;
	add.s64 	%rd20, %rd1, %rd75;
$L__BB3_50:
	.pragma "nounroll";
	and.b32  	%r73, %r42, 2147483640;
	mul.wide.s32 	%rd76, %r69, 4;
	add.s64 	%rd77, %rd18, %rd76;
	add.s64 	%rd78, %rd19, %rd76;
	add.s64 	%rd79, %rd20, %rd76;
	cvta.to.global.u64 	%rd80, %rd26;
	mul.wide.u32 	%rd81, %r4, 4;
	add.s64 	%rd82, %rd80, %rd81;
	add.s64 	%rd83, %rd82, %rd102;
	ld.global.f32 	%f63, [%rd83];
	cvta.to.global.u64 	%rd84, %rd28;
	add.s64 	%rd85, %rd84, %rd81;
	add.s64 	%rd86, %rd85, %rd102;
	ld.global.f32 	%f64, [%rd86];
	sub.f32 	%f65, %f63, %f64;
	fma.rn.f32 	%f66, %f2, %f65, %f64;
	add.s64 	%rd87, %rd16, %rd102;
	st.global.f32 	[%rd87], %f66;
	ld.global.f32 	%f67, [%rd77+-1536];
	ld.global.f32 	%f68, [%rd78+-1536];
	sub.f32 	%f69, %f67, %f68;
	fma.rn.f32 	%f70, %f2, %f69, %f68;
	st.global.f32 	[%rd79+-1536], %f70;
	ld.global.f32 	%f71, [%rd77+-1024];
	ld.global.f32 	%f72, [%rd78+-1024];
	sub.f32 	%f73, %f71, %f72;
	fma.rn.f32 	%f74, %f2, %f73, %f72;
	st.global.f32 	[%rd79+-1024], %f74;
	ld.global.f32 	%f75, [%rd77+-512];
	ld.global.f32 	%f76, [%rd78+-512];
	sub.f32 	%f77, %f75, %f76;
	fma.rn.f32 	%f78, %f2, %f77, %f76;
	st.global.f32 	[%rd79+-512], %f78;
	ld.global.f32 	%f79, [%rd77];
	ld.global.f32 	%f80, [%rd78];
	sub.f32 	%f81, %f79, %f80;
	fma.rn.f32 	%f82, %f2, %f81, %f80;
	st.global.f32 	[%rd79], %f82;
	ld.global.f32 	%f83, [%rd77+512];
	ld.global.f32 	%f84, [%rd78+512];
	sub.f32 	%f85, %f83, %f84;
	fma.rn.f32 	%f86, %f2, %f85, %f84;
	st.global.f32 	[%rd79+512], %f86;
	ld.global.f32 	%f87, [%rd77+1024];
	ld.global.f32 	%f88, [%rd78+1024];
	sub.f32 	%f89, %f87, %f88;
	fma.rn.f32 	%f90, %f2, %f89, %f88;
	st.global.f32 	[%rd79+1024], %f90;
	ld.global.f32 	%f91, [%rd77+1536];
	ld.global.f32 	%f92, [%rd78+1536];
	sub.f32 	%f93, %f91, %f92;
	fma.rn.f32 	%f94, %f2, %f93, %f92;
	st.global.f32 	[%rd79+1536], %f94;
	add.s32 	%r70, %r70, 8;
	add.s64 	%rd102, %rd102, 4096;
	add.s32 	%r69, %r69, 1024;
	setp.eq.s32 	%p31, %r70, 0;
	@%p31 bra 	$L__BB3_51;
	bra.uni 	$L__BB3_50;
$L__BB3_51:
	setp.eq.s32 	%p32, %r12, 0;
	@%p32 bra 	$L__BB3_59;
	and.b32  	%r24, %r42, 3;
	setp.lt.u32 	%p33, %r12, 4;
	@%p33 bra 	$L__BB3_54;
	shl.b32 	%r60, %r73, 7;
	add.s32 	%r61, %r60, %r4;
	mul.wide.s32 	%rd88, %r61, 4;
	add.s64 	%rd89, %rd13, %rd88;
	ld.global.f32 	%f95, [%rd89];
	add.s64 	%rd90, %rd14, %rd88;
	ld.global.f32 	%f96, [%rd90];
	sub.f32 	%f97, %f95, %f96;
	fma.rn.f32 	%f98, %f2, %f97, %f96;
	add.s64 	%rd91, %rd15, %rd88;
	st.global.f32 	[%rd91], %f98;
	ld.global.f32 	%f99, [%rd89+512];
	ld.global.f32 	%f100, [%rd90+512];
	sub.f32 	%f101, %f99, %f100;
	fma.rn.f32 	%f102, %f2, %f101, %f100;
	st.global.f32 	[%rd91+512], %f102;
	ld.global.f32 	%f103, [%rd89+1024];
	ld.global.f32 	%f104, [%rd90+1024];
	sub.f32 	%f105, %f103, %f104;
	fma.rn.f32 	%f106, %f2, %f105, %f104;
	st.global.f32 	[%rd91+1024], %f106;
	ld.global.f32 	%f107, [%rd89+1536];
	ld.global.f32 	%f108, [%rd90+1536];
	sub.f32 	%f109, %f107, %f108;
	fma.rn.f32 	%f110, %f2, %f109, %f108;
	st.global.f32 	[%rd91+1536], %f110;
	add.s32 	%r73, %r73, 4;
$L__BB3_54:
	setp.eq.s32 	%p34, %r24, 0;
	@%p34 bra 	$L__BB3_59;
	setp.eq.s32 	%p35, %r24, 1;
	@%p35 bra 	$L__BB3_57;
	shl.b32 	%r62, %r73, 7;
	add.s32 	%r63, %r62, %r4;
	mul.wide.s32 	%rd92, %r63, 4;
	add.s64 	%rd93, %rd13, %rd92;
	ld.global.f32 	%f111, [%rd93];
	add.s64 	%rd94, %rd14, %rd92;
	ld.global.f32 	%f112, [%rd94];
	sub.f32 	%f113, %f111, %f112;
	fma.rn.f32 	%f114, %f2, %f113, %f112;
	add.s64 	%rd95, %rd15, %rd92;
	st.global.f32 	[%rd95], %f114;
	ld.global.f32 	%f115, [%rd93+512];
	ld.global.f32 	%f116, [%rd94+512];
	sub.f32 	%f117, %f115, %f116;
	fma.rn.f32 	%f118, %f2, %f117, %f116;
	st.global.f32 	[%rd95+512], %f118;
	add.s32 	%r73, %r73, 2;
$L__BB3_57:
	and.b32  	%r64, %r42, 1;
	setp.eq.b32 	%p36, %r64, 1;
	not.pred 	%p37, %p36;
	@%p37 bra 	$L__BB3_59;
	shl.b32 	%r65, %r73, 7;
	add.s32 	%r66, %r65, %r4;
	mul.wide.s32 	%rd96, %r66, 4;
	add.s64 	%rd97, %rd13, %rd96;
	ld.global.f32 	%f119, [%rd97];
	add.s64 	%rd98, %rd14, %rd96;
	ld.global.f32 	%f120, [%rd98];
	sub.f32 	%f121, %f119, %f120;
	fma.rn.f32 	%f122, %f2, %f121, %f120;
	add.s64 	%rd99, %rd15, %rd96;
	st.global.f32 	[%rd99], %f122;
$L__BB3_59:
	ret;

}


// ===== COMPILED SASS (sm_100) =====

	.target	sm_100

	.elftype	@"ET_EXEC"


//--------------------- .note.nv.tkinfo           --------------------------
	.section	.note.nv.tkinfo,"",@"SHT_NOTE"
	.sectionflags	@"SHF_NOTE_NV_TKINFO"
	.tkinfo
        /*0018*/ 	.word	0x00000002
        /*0030*/ 	.string	""
        /*0030*/ 	.string	"ptxas"
        /*0030*/ 	.string	"Cuda compilation tools, release 13.0, V13.0.88"
        /*0030*/ 	.string	"Build cuda_13.0.r13.0/compiler.36424714_0"
        /*0030*/ 	.string	"-arch sm_100 -m 64 "



//--------------------- .note.nv.cuinfo           --------------------------
	.section	.note.nv.cuinfo,"",@"SHT_NOTE"
	.sectionflags	@"SHF_NOTE_NV_CUINFO"
        /*0018*/ 	.short	0x0002
        /*001a*/ 	.short	0x0064
        /*001c*/ 	.short	0x0082
	.zero		2


//--------------------- .nv.info                  --------------------------
	.section	.nv.info,"",@"SHT_CUDA_INFO"
	.align	4


	//----- nvinfo : EIATTR_REGCOUNT
	.align		4
        /*0000*/ 	.byte	0x04, 0x2f
        /*0002*/ 	.short	(.L_44 - .L_43)
	.align		4
.L_43:
        /*0004*/ 	.word	index@(_Z6kernelPfS_)
        /*0008*/ 	.word	0x00000010


	//----- nvinfo : EIATTR_FRAME_SIZE
	.align		4
.L_44:
        /*000c*/ 	.byte	0x04, 0x11
        /*000e*/ 	.short	(.L_46 - .L_45)
	.align		4
.L_45:
        /*0010*/ 	.word	index@(_Z6kernelPfS_)
        /*0014*/ 	.word	0x00000000


	//----- nvinfo : EIATTR_REGCOUNT
	.align		4
.L_46:
        /*0018*/ 	.byte	0x04, 0x2f
        /*001a*/ 	.short	(.L_48 - .L_47)
	.align		4
.L_47:
        /*001c*/ 	.word	index@(_ZN3cub18CUB_300001_SM_10006detail11EmptyKernelIvEEvv)
        /*0020*/ 	.word	0x00000004


	//----- nvinfo : EIATTR_FRAME_SIZE
	.align		4
.L_48:
        /*0024*/ 	.byte	0x04, 0x11
        /*0026*/ 	.short	(.L_50 - .L_49)
	.align		4
.L_49:
        /*0028*/ 	.word	index@(_ZN3cub18CUB_300001_SM_10006detail11EmptyKernelIvEEvv)
        /*002c*/ 	.word	0x00000000


	//----- nvinfo : EIATTR_REGCOUNT
	.align		4
.L_50:
        /*0030*/ 	.byte	0x04, 0x2f
        /*0032*/ 	.short	(.L_52 - .L_51)
	.align		4
.L_51:
        /*0034*/ 	.word	index@(_ZN3cub18CUB_300001_SM_10006detail9transform16transform_kernelINS2_10policy_hubILb1EN4cuda3std3__45tupleIJN6thrust24THRUST_300001_SM_1000_NS6detail15normal_iteratorINSA_10device_ptrIfEEEESF_EEEE10policy1000Ei7functorSF_JPfSK_EEEvT0_iT1_T2_DpNS2_10kernel_argIT3_EE)
        /*0038*/ 	.word	0x0000001c


	//----- nvinfo : EIATTR_FRAME_SIZE
	.align		4
.L_52:
        /*003c*/ 	.byte	0x04, 0x11
        /*003e*/ 	.short	(.L_54 - .L_53)
	.align		4
.L_53:
        /*0040*/ 	.word	index@(_ZN3cub18CUB_300001_SM_10006detail9transform16transform_kernelINS2_10policy_hubILb1EN4cuda3std3__45tupleIJN6thrust24THRUST_300001_SM_1000_NS6detail15normal_iteratorINSA_10device_ptrIfEEEESF_EEEE10policy1000Ei7functorSF_JPfSK_EEEvT0_iT1_T2_DpNS2_10kernel_argIT3_EE)
        /*0044*/ 	.word	0x00000000


	//----- nvinfo : EIATTR_REGCOUNT
	.align		4
.L_54:
        /*0048*/ 	.byte	0x04, 0x2f
        /*004a*/ 	.short	(.L_56 - .L_55)
	.align		4
.L_55:
        /*004c*/ 	.word	index@(_ZN3cub18CUB_300001_SM_10006detail9transform16transform_kernelINS2_10policy_hubILb1EN4cuda3std3__45tupleIJN6thrust24THRUST_300001_SM_1000_NS6detail15normal_iteratorINSA_10device_ptrIfEEEESF_EEEE10policy1000El7functorSF_JPfSK_EEEvT0_iT1_T2_DpNS2_10kernel_argIT3_EE)
        /*0050*/ 	.word	0x00000020


	//----- nvinfo : EIATTR_FRAME_SIZE
	.align		4
.L_56:
        /*0054*/ 	.byte	0x04, 0x11
        /*0056*/ 	.short	(.L_58 - .L_57)
	.align		4
.L_57:
        /*0058*/ 	.word	index@(_ZN3cub18CUB_300001_SM_10006detail9transform16transform_kernelINS2_10policy_hubILb1EN4cuda3std3__45tupleIJN6thrust24THRUST_300001_SM_1000_NS6detail15normal_iteratorINSA_10device_ptrIfEEEESF_EEEE10policy1000El7functorSF_JPfSK_EEEvT0_iT1_T2_DpNS2_10kernel_argIT3_EE)
        /*005c*/ 	.word	0x00000000


	//----- nvinfo : EIATTR_MIN_STACK_SIZE
	.align		4
.L_58:
        /*0060*/ 	.byte	0x04, 0x12
        /*0062*/ 	.short	(.L_60 - .L_59)
	.align		4
.L_59:
        /*0064*/ 	.word	index@(_ZN3cub18CUB_300001_SM_10006detail9transform16transform_kernelINS2_10policy_hubILb1EN4cuda3std3__45tupleIJN6thrust24THRUST_300001_SM_1000_NS6detail15normal_iteratorINSA_10device_ptrIfEEEESF_EEEE10policy1000El7functorSF_JPfSK_EEEvT0_iT1_T2_DpNS2_10kernel_argIT3_EE)
        /*0068*/ 	.word	0x00000000


	//----- nvinfo : EIATTR_MIN_STACK_SIZE
	.align		4
.L_60:
        /*006c*/ 	.byte	0x04, 0x12
        /*006e*/ 	.short	(.L_62 - .L_61)
	.align		4
.L_61:
        /*0070*/ 	.word	index@(_ZN3cub18CUB_300001_SM_10006detail9transform16transform_kernelINS2_10policy_hubILb1EN4cuda3std3__45tupleIJN6thrust24THRUST_300001_SM_1000_NS6detail15normal_iteratorINSA_10device_ptrIfEEEESF_EEEE10policy1000Ei7functorSF_JPfSK_EEEvT0_iT1_T2_DpNS2_10kernel_argIT3_EE)
        /*0074*/ 	.word	0x00000000


	//----- nvinfo : EIATTR_MIN_STACK_SIZE
	.align		4
.L_62:
        /*0078*/ 	.byte	0x04, 0x12
        /*007a*/ 	.short	(.L_64 - .L_63)
	.align		4
.L_63:
        /*007c*/ 	.word	index@(_ZN3cub18CUB_300001_SM_10006detail11EmptyKernelIvEEvv)
        /*0080*/ 	.word	0x00000000


	//----- nvinfo : EIATTR_MIN_STACK_SIZE
	.align		4
.L_64:
        /*0084*/ 	.byte	0x04, 0x12
        /*0086*/ 	.short	(.L_66 - .L_65)
	.align		4
.L_65:
        /*0088*/ 	.word	index@(_Z6kernelPfS_)
        /*008c*/ 	.word	0x00000000
.L_66:


//--------------------- .nv.compat                --------------------------
	.section	.nv.compat,"",@"SHT_CUDA_COMPAT_INFO"
	.align	4
        /*0000*/ 	.byte	0x02, 0x09, 0x00, 0x00, 0x02, 0x02, 0x01, 0x00, 0x02, 0x05, 0x05, 0x00, 0x03, 0x07, 0x01, 0x01
        /*0010*/ 	.byte	0x02, 0x03, 0x00, 0x00, 0x02, 0x06, 0x01, 0x00, 0x04, 0x0b, 0x08, 0x00, 0x01, 0x00, 0x00, 0x00
        /*0020*/ 	.byte	0x00, 0x00, 0x00, 0x00


//--------------------- .nv.info._ZN3cub18CUB_300001_SM_10006detail9transform16transform_kernelINS2_10policy_hubILb1EN4cuda3std3__45tupleIJN6thrust24THRUST_300001_SM_1000_NS6detail15normal_iteratorINSA_10device_ptrIfEEEESF_EEEE10policy1000El7functorSF_JPfSK_EEEvT0_iT1_T2_DpNS2_10kernel_argIT3_EE --------------------------
	.section	.nv.info._ZN3cub18CUB_300001_SM_10006detail9transform16transform_kernelINS2_10policy_hubILb1EN4cuda3std3__45tupleIJN6thrust24THRUST_300001_SM_1000_NS6detail15normal_iteratorINSA_10device_ptrIfEEEESF_EEEE10policy1000El7functorSF_JPfSK_EEEvT0_iT1_T2_DpNS2_10kernel_argIT3_EE,"",@"SHT_CUDA_INFO"
	.sectionflags	@""
	.align	4


	//----- nvinfo : EIATTR_CUDA_API_VERSION
	.align		4
        /*0000*/ 	.byte	0x04, 0x37
        /*0002*/ 	.short	(.L_68 - .L_67)
.L_67:
        /*0004*/ 	.word	0x00000082


	//----- nvinfo : EIATTR_KPARAM_INFO
	.align		4
.L_68:
        /*0008*/ 	.byte	0x04, 0x17
        /*000a*/ 	.short	(.L_70 - .L_69)
.L_69:
        /*000c*/ 	.word	0x00000000
        /*0010*/ 	.short	0x0005
        /*0012*/ 	.short	0x0028
        /*0014*/ 	.byte	0x00, 0xf0, 0x41, 0x00


	//----- nvinfo : EIATTR_KPARAM_INFO
	.align		4
.L_70:
        /*0018*/ 	.byte	0x04, 0x17
        /*001a*/ 	.short	(.L_72 - .L_71)
.L_71:
        /*001c*/ 	.word	0x00000000
        /*0020*/ 	.short	0x0004
        /*0022*/ 	.short	0x0018
        /*0024*/ 	.byte	0x00, 0xf0, 0x41, 0x00


	//----- nvinfo : EIATTR_KPARAM_INFO
	.align		4
.L_72:
        /*0028*/ 	.byte	0x04, 0x17
        /*002a*/ 	.short	(.L_74 - .L_73)
.L_73:
        /*002c*/ 	.word	0x00000000
        /*0030*/ 	.short	0x0003
        /*0032*/ 	.short	0x0010
        /*0034*/ 	.byte	0x00, 0xf0, 0x21, 0x00


	//----- nvinfo : EIATTR_KPARAM_INFO
	.align		4
.L_74:
        /*0038*/ 	.byte	0x04, 0x17
        /*003a*/ 	.short	(.L_76 - .L_75)
.L_75:
        /*003c*/ 	.word	0x00000000
        /*0040*/ 	.short	0x0002
        /*0042*/ 	.short	0x000c
        /*0044*/ 	.byte	0x00, 0xf0, 0x11, 0x00


	//----- nvinfo : EIATTR_KPARAM_INFO
	.align		4
.L_76:
        /*0048*/ 	.byte	0x04, 0x17
        /*004a*/ 	.short	(.L_78 - .L_77)
.L_77:
        /*004c*/ 	.word	0x00000000
        /*0050*/ 	.short	0x0001
        /*0052*/ 	.short	0x0008
        /*0054*/ 	.byte	0x00, 0xf0, 0x11, 0x00


	//----- nvinfo : EIATTR_KPARAM_INFO
	.align		4
.L_78:
        /*0058*/ 	.byte	0x04, 0x17
        /*005a*/ 	.short	(.L_80 - .L_79)
.L_79:
        /*005c*/ 	.word	0x00000000
        /*0060*/ 	.short	0x0000
        /*0062*/ 	.short	0x0000
        /*0064*/ 	.byte	0x00, 0xf0, 0x21, 0x00


	//----- nvinfo : EIATTR_SPARSE_MMA_MASK
	.align		4
.L_80:
        /*0068*/ 	.byte	0x03, 0x50
        /*006a*/ 	.short	0x0000


	//----- nvinfo : EIATTR_MAXREG_COUNT
	.align		4
        /*006c*/ 	.byte	0x03, 0x1b
        /*006e*/ 	.short	0x00ff


	//----- nvinfo : EIATTR_MERCURY_ISA_VERSION
	.align		4
        /*0070*/ 	.byte	0x03, 0x5f
        /*0072*/ 	.short	0x0101


	//----- nvinfo : EIATTR_VRC_CTA_INIT_COUNT
	.align		4
        /*0074*/ 	.byte	0x02, 0x4a
	.zero		1
	.zero		1


	//----- nvinfo : EIATTR_EXIT_INSTR_OFFSETS
	.align		4
        /*0078*/ 	.byte	0x04, 0x1c
        /*007a*/ 	.short	(.L_82 - .L_81)


	//   ....[0]....
.L_81:
        /*007c*/ 	.word	0x000003e0


	//   ....[1]....
        /*0080*/ 	.word	0x00000d90


	//   ....[2]....
        /*0084*/ 	.word	0x000010c0


	//   ....[3]....
        /*0088*/ 	.word	0x00001280


	//   ....[4]....
        /*008c*/ 	.word	0x000012b0


	//   ....[5]....
        /*0090*/ 	.word	0x00001350


	//   ....[6]....
        /*0094*/ 	.word	0x00001370


	//   ....[7]....
        /*0098*/ 	.word	0x000018f0


	//   ....[8]....
        /*009c*/ 	.word	0x00001b90


	//   ....[9]....
        /*00a0*/ 	.word	0x00001ce0


	//   ....[10]....
        /*00a4*/ 	.word	0x00001d90


	//----- nvinfo : EIATTR_MAX_THREADS
	.align		4
.L_82:
        /*00a8*/ 	.byte	0x04, 0x05
        /*00aa*/ 	.short	(.L_84 - .L_83)
.L_83:
        /*00ac*/ 	.word	0x00000080
        /*00b0*/ 	.word	0x00000001
        /*00b4*/ 	.word	0x00000001


	//----- nvinfo : EIATTR_CRS_STACK_SIZE
	.align		4
.L_84:
        /*00b8*/ 	.byte	0x04, 0x1e
        /*00ba*/ 	.short	(.L_86 - .L_85)
.L_85:
        /*00bc*/ 	.word	0x00000000


	//----- nvinfo : EIATTR_CBANK_PARAM_SIZE
	.align		4
.L_86:
        /*00c0*/ 	.byte	0x03, 0x19
        /*00c2*/ 	.short	0x0038


	//----- nvinfo : EIATTR_PARAM_CBANK
	.align		4
        /*00c4*/ 	.byte	0x04, 0x0a
        /*00c6*/ 	.short	(.L_88 - .L_87)
	.align		4
.L_87:
        /*00c8*/ 	.word	index@(.nv.constant0._ZN3cub18CUB_300001_SM_10006detail9transform16transform_kernelINS2_10policy_hubILb1EN4cuda3std3__45tupleIJN6thrust24THRUST_300001_SM_1000_NS6detail15normal_iteratorINSA_10device_ptrIfEEEESF_EEEE10policy1000El7functorSF_JPfSK_EEEvT0_iT1_T2_DpNS2_10kernel_argIT3_EE)
        /*00cc*/ 	.short	0x0380
        /*00ce*/ 	.short	0x0038


	//----- nvinfo : EIATTR_SW_WAR
	.align		4
.L_88:
        /*00d0*/ 	.byte	0x04, 0x36
        /*00d2*/ 	.short	(.L_90 - .L_89)
.L_89:
        /*00d4*/ 	.word	0x00000008
.L_90:


//--------------------- .nv.info._ZN3cub18CUB_300001_SM_10006detail9transform16transform_kernelINS2_10policy_hubILb1EN4cuda3std3__45tupleIJN6thrust24THRUST_300001_SM_1000_NS6detail15normal_iteratorINSA_10device_ptrIfEEEESF_EEEE10policy1000Ei7functorSF_JPfSK_EEEvT0_iT1_T2_DpNS2_10kernel_argIT3_EE --------------------------
	.section	.nv.info._ZN3cub18CUB_300001_SM_10006detail9transform16transform_kernelINS2_10policy_hubILb1EN4cuda3std3__45tupleIJN6thrust24THRUST_300001_SM_1000_NS6detail15normal_iteratorINSA_10device_ptrIfEEEESF_EEEE10policy1000Ei7functorSF_JPfSK_EEEvT0_iT1_T2_DpNS2_10kernel_argIT3_EE,"",@"SHT_CUDA_INFO"
	.sectionflags	@""
	.align	4


	//----- nvinfo : EIATTR_CUDA_API_VERSION
	.align		4
        /*0000*/ 	.byte	0x04, 0x37
        /*0002*/ 	.short	(.L_92 - .L_91)
.L_91:
        /*0004*/ 	.word	0x00000082


	//----- nvinfo : EIATTR_KPARAM_INFO
	.align		4
.L_92:
        /*0008*/ 	.byte	0x04, 0x17
        /*000a*/ 	.short	(.L_94 - .L_93)
.L_93:
        /*000c*/ 	.word	0x00000000
        /*0010*/ 	.short	0x0005
        /*0012*/ 	.short	0x0028
        /*0014*/ 	.byte	0x00, 0xf0, 0x41, 0x00


	//----- nvinfo : EIATTR_KPARAM_INFO
	.align		4
.L_94:
        /*0018*/ 	.byte	0x04, 0x17
        /*001a*/ 	.short	(.L_96 - .L_95)
.L_95:
        /*001c*/ 	.word	0x00000000
        /*0020*/ 	.short	0x0004
        /*0022*/ 	.short	0x0018
        /*0024*/ 	.byte	0x00, 0xf0, 0x41, 0x00


	//----- nvinfo : EIATTR_KPARAM_INFO
	.align		4
.L_96:
        /*0028*/ 	.byte	0x04, 0x17
        /*002a*/ 	.short	(.L_98 - .L_97)
.L_97:
        /*002c*/ 	.word	0x00000000
        /*0030*/ 	.short	0x0003
        /*0032*/ 	.short	0x0010
        /*0034*/ 	.byte	0x00, 0xf0, 0x21, 0x00


	//----- nvinfo : EIATTR_KPARAM_INFO
	.align		4
.L_98:
        /*0038*/ 	.byte	0x04, 0x17
        /*003a*/ 	.short	(.L_100 - .L_99)
.L_99:
        /*003c*/ 	.word	0x00000000
        /*0040*/ 	.short	0x0002
        /*0042*/ 	.short	0x0008
        /*0044*/ 	.byte	0x00, 0xf0, 0x11, 0x00


	//----- nvinfo : EIATTR_KPARAM_INFO
	.align		4
.L_100:
        /*0048*/ 	.byte	0x04, 0x17
        /*004a*/ 	.short	(.L_102 - .L_101)
.L_101:
        /*004c*/ 	.word	0x00000000
        /*0050*/ 	.short	0x0001
        /*0052*/ 	.short	0x0004
        /*0054*/ 	.byte	0x00, 0xf0, 0x11, 0x00


	//----- nvinfo : EIATTR_KPARAM_INFO
	.align		4
.L_102:
        /*0058*/ 	.byte	0x04, 0x17
        /*005a*/ 	.short	(.L_104 - .L_103)
.L_103:
        /*005c*/ 	.word	0x00000000
        /*0060*/ 	.short	0x0000
        /*0062*/ 	.short	0x0000
        /*0064*/ 	.byte	0x00, 0xf0, 0x11, 0x00


	//----- nvinfo : EIATTR_SPARSE_MMA_MASK
	.align		4
.L_104:
        /*0068*/ 	.byte	0x03, 0x50
        /*006a*/ 	.short	0x0000


	//----- nvinfo : EIATTR_MAXREG_COUNT
	.align		4
        /*006c*/ 	.byte	0x03, 0x1b
        /*006e*/ 	.short	0x00ff


	//----- nvinfo : EIATTR_MERCURY_ISA_VERSION
	.align		4
        /*0070*/ 	.byte	0x03, 0x5f
        /*0072*/ 	.short	0x0101


	//----- nvinfo : EIATTR_VRC_CTA_INIT_COUNT
	.align		4
        /*0074*/ 	.byte	0x02, 0x4a
	.zero		1
	.zero		1


	//----- nvinfo : EIATTR_EXIT_INSTR_OFFSETS
	.align		4
        /*0078*/ 	.byte	0x04, 0x1c
        /*007a*/ 	.short	(.L_106 - .L_105)


	//   ....[0]....
.L_105:
        /*007c*/ 	.word	0x000002f0


	//   ....[1]....
        /*0080*/ 	.word	0x00000890


	//   ....[2]....
        /*0084*/ 	.word	0x00000b30


	//   ....[3]....
        /*0088*/ 	.word	0x00000c90


	//   ....[4]....
        /*008c*/ 	.word	0x00000d50


	//   ....[5]....
        /*0090*/ 	.word	0x00000d80


	//   ....[6]....
        /*0094*/ 	.word	0x00001380


	//   ....[7]....
        /*0098*/ 	.word	0x000016f0


	//   ....[8]....
        /*009c*/ 	.word	0x000018d0


	//   ....[9]....
        /*00a0*/ 	.word	0x00001900


	//   ....[10]....
        /*00a4*/ 	.word	0x000019b0


	//----- nvinfo : EIATTR_MAX_THREADS
	.align		4
.L_106:
        /*00a8*/ 	.byte	0x04, 0x05
        /*00aa*/ 	.short	(.L_108 - .L_107)
.L_107:
        /*00ac*/ 	.word	0x00000080
        /*00b0*/ 	.word	0x00000001
        /*00b4*/ 	.word	0x00000001


	//----- nvinfo : EIATTR_CRS_STACK_SIZE
	.align		4
.L_108:
        /*00b8*/ 	.byte	0x04, 0x1e
        /*00ba*/ 	.short	(.L_110 - .L_109)
.L_109:
        /*00bc*/ 	.word	0x00000000


	//----- nvinfo : EIATTR_CBANK_PARAM_SIZE
	.align		4
.L_110:
        /*00c0*/ 	.byte	0x03, 0x19
        /*00c2*/ 	.short	0x0038


	//----- nvinfo : EIATTR_PARAM_CBANK
	.align		4
        /*00c4*/ 	.byte	0x04, 0x0a
        /*00c6*/ 	.short	(.L_112 - .L_111)
	.align		4
.L_111:
        /*00c8*/ 	.word	index@(.nv.constant0._ZN3cub18CUB_300001_SM_10006detail9transform16transform_kernelINS2_10policy_hubILb1EN4cuda3std3__45tupleIJN6thrust24THRUST_300001_SM_1000_NS6detail15normal_iteratorINSA_10device_ptrIfEEEESF_EEEE10policy1000Ei7functorSF_JPfSK_EEEvT0_iT1_T2_DpNS2_10kernel_argIT3_EE)
        /*00cc*/ 	.short	0x0380
        /*00ce*/ 	.short	0x0038


	//----- nvinfo : EIATTR_SW_WAR
	.align		4
.L_112:
        /*00d0*/ 	.byte	0x04, 0x36
        /*00d2*/ 	.short	(.L_114 - .L_113)
.L_113:
        /*00d4*/ 	.word	0x00000008
.L_114:


//--------------------- .nv.info._ZN3cub18CUB_300001_SM_10006detail11EmptyKernelIvEEvv --------------------------
	.section	.nv.info._ZN3cub18CUB_300001_SM_10006detail11EmptyKernelIvEEvv,"",@"SHT_CUDA_INFO"
	.sectionflags	@""
	.align	4


	//----- nvinfo : EIATTR_CUDA_API_VERSION
	.align		4
        /*0000*/ 	.byte	0x04, 0x37
        /*0002*/ 	.short	(.L_116 - .L_115)
.L_115:
        /*0004*/ 	.word	0x00000082


	//----- nvinfo : EIATTR_SPARSE_MMA_MASK
	.align		4
.L_116:
        /*0008*/ 	.byte	0x03, 0x50
        /*000a*/ 	.short	0x0000


	//----- nvinfo : EIATTR_MAXREG_COUNT
	.align		4
        /*000c*/ 	.byte	0x03, 0x1b
        /*000e*/ 	.short	0x00ff


	//----- nvinfo : EIATTR_MERCURY_ISA_VERSION
	.align		4
        /*0010*/ 	.byte	0x03, 0x5f
        /*0012*/ 	.short	0x0101


	//----- nvinfo : EIATTR_VRC_CTA_INIT_COUNT
	.align		4
        /*0014*/ 	.byte	0x02, 0x4a
	.zero		1
	.zero		1


	//----- nvinfo : EIATTR_EXIT_INSTR_OFFSETS
	.align		4
        /*0018*/ 	.byte	0x04, 0x1c
        /*001a*/ 	.short	(.L_118 - .L_117)


	//   ....[0]....
.L_117:
        /*001c*/ 	.word	0x00000010


	//----- nvinfo : EIATTR_SW_WAR
	.align		4
.L_118:
        /*0020*/ 	.byte	0x04, 0x36
        /*0022*/ 	.short	(.L_120 - .L_119)
.L_119:
        /*0024*/ 	.word	0x00000008
.L_120:


//--------------------- .nv.info._Z6kernelPfS_    --------------------------
	.section	.nv.info._Z6kernelPfS_,"",@"SHT_CUDA_INFO"
	.sectionflags	@""
	.align	4


	//----- nvinfo : EIATTR_CUDA_API_VERSION
	.align		4
        /*0000*/ 	.byte	0x04, 0x37
        /*0002*/ 	.short	(.L_122 - .L_121)
.L_121:
        /*0004*/ 	.word	0x00000082


	//----- nvinfo : EIATTR_KPARAM_INFO
	.align		4
.L_122:
        /*0008*/ 	.byte	0x04, 0x17
        /*000a*/ 	.short	(.L_124 - .L_123)
.L_123:
        /*000c*/ 	.word	0x00000000
        /*0010*/ 	.short	0x0001
        /*0012*/ 	.short	0x0008
        /*0014*/ 	.byte	0x00, 0xf5, 0x21, 0x00


	//----- nvinfo : EIATTR_KPARAM_INFO
	.align		4
.L_124:
        /*0018*/ 	.byte	0x04, 0x17
        /*001a*/ 	.short	(.L_126 - .L_125)
.L_125:
        /*001c*/ 	.word	0x00000000
        /*0020*/ 	.short	0x0000
        /*0022*/ 	.short	0x0000
        /*0024*/ 	.byte	0x00, 0xf5, 0x21, 0x00


	//----- nvinfo : EIATTR_SPARSE_MMA_MASK
	.align		4
.L_126:
        /*0028*/ 	.byte	0x03, 0x50
        /*002a*/ 	.short	0x0000


	//----- nvinfo : EIATTR_MAXREG_COUNT
	.align		4
        /*002c*/ 	.byte	0x03, 0x1b
        /*002e*/ 	.short	0x00ff


	//----- nvinfo : EIATTR_MERCURY_ISA_VERSION
	.align		4
        /*0030*/ 	.byte	0x03, 0x5f
        /*0032*/ 	.short	0x0101


	//----- nvinfo : EIATTR_VRC_CTA_INIT_COUNT
	.align		4
        /*0034*/ 	.byte	0x02, 0x4a
	.zero		1
	.zero		1


	//----- nvinfo : EIATTR_EXIT_INSTR_OFFSETS
	.align		4
        /*0038*/ 	.byte	0x04, 0x1c
        /*003a*/ 	.short	(.L_128 - .L_127)


	//   ....[0]....
.L_127:
        /*003c*/ 	.word	0x00000180


	//----- nvinfo : EIATTR_CBANK_PARAM_SIZE
	.align		4
.L_128:
        /*0040*/ 	.byte	0x03, 0x19
        /*0042*/ 	.short	0x0010


	//----- nvinfo : EIATTR_PARAM_CBANK
	.align		4
        /*0044*/ 	.byte	0x04, 0x0a
        /*0046*/ 	.short	(.L_130 - .L_129)
	.align		4
.L_129:
        /*0048*/ 	.word	index@(.nv.constant0._Z6kernelPfS_)
        /*004c*/ 	.short	0x0380
        /*004e*/ 	.short	0x0010


	//----- nvinfo : EIATTR_SW_WAR
	.align		4
.L_130:
        /*0050*/ 	.byte	0x04, 0x36
        /*0052*/ 	.short	(.L_132 - .L_131)
.L_131:
        /*0054*/ 	.word	0x00000008
.L_132:


//--------------------- .nv.callgraph             --------------------------
	.section	.nv.callgraph,"",@"SHT_CUDA_CALLGRAPH"
	.align	4
	.sectionentsize	8
	.align		4
        /*0000*/ 	.word	0x00000000
	.align		4
        /*0004*/ 	.word	0xffffffff
	.align		4
        /*0008*/ 	.word	0x00000000
	.align		4
        /*000c*/ 	.word	0xfffffffe
	.align		4
        /*0010*/ 	.word	0x00000000
	.align		4
        /*0014*/ 	.word	0xfffffffd
	.align		4
        /*0018*/ 	.word	0x00000000
	.align		4
        /*001c*/ 	.word	0xfffffffc


//--------------------- .nv.constant4             --------------------------
	.section	.nv.constant4,"a",@progbits
	.align	8
	.align		8
.nv.constant4:
        /*0000*/ 	.dword	_ZN34_INTERNAL_5a8b821e_4_k_cu_e416fd3c4cuda3std3__45__cpo5beginE
	.align		8
        /*0008*/ 	.dword	_ZN34_INTERNAL_5a8b821e_4_k_cu_e416fd3c4cuda3std3__45__cpo3endE
	.align		8
        /*0010*/ 	.dword	_ZN34_INTERNAL_5a8b821e_4_k_cu_e416fd3c4cuda3std3__45__cpo6cbeginE
	.align		8
        /*0018*/ 	.dword	_ZN34_INTERNAL_5a8b821e_4_k_cu_e416fd3c4cuda3std3__45__cpo4cendE
	.align		8
        /*0020*/ 	.dword	_ZN34_INTERNAL_5a8b821e_4_k_cu_e416fd3c4cuda3std3__45__cpo6rbeginE
	.align		8
        /*0028*/ 	.dword	_ZN34_INTERNAL_5a8b821e_4_k_cu_e416fd3c4cuda3std3__45__cpo4rendE
	.align		8
        /*0030*/ 	.dword	_ZN34_INTERNAL_5a8b821e_4_k_cu_e416fd3c4cuda3std3__45__cpo7crbeginE
	.align		8
        /*0038*/ 	.dword	_ZN34_INTERNAL_5a8b821e_4_k_cu_e416fd3c4cuda3std3__45__cpo5crendE
	.align		8
        /*0040*/ 	.dword	_ZN34_INTERNAL_5a8b821e_4_k_cu_e416fd3c4cuda3std3__436_GLOBAL__N__5a8b821e_4_k_cu_e416fd3c6ignoreE
	.align		8
        /*0048*/ 	.dword	_ZN34_INTERNAL_5a8b821e_4_k_cu_e416fd3c4cuda3std3__419piecewise_constructE
	.align		8
        /*0050*/ 	.dword	_ZN34_INTERNAL_5a8b821e_4_k_cu_e416fd3c4cuda3std3__48in_placeE
	.align		8
        /*0058*/ 	.dword	_ZN34_INTERNAL_5a8b821e_4_k_cu_e416fd3c4cuda3std3__420unreachable_sentinelE
	.align		8
        /*0060*/ 	.dword	_ZN34_INTERNAL_5a8b821e_4_k_cu_e416fd3c4cuda3std3__47nulloptE
	.align		8
        /*0068*/ 	.dword	_ZN34_INTERNAL_5a8b821e_4_k_cu_e416fd3c4cuda3std3__48unexpectE
	.align		8
        /*0070*/ 	.dword	_ZN34_INTERNAL_5a8b821e_4_k_cu_e416fd3c4cuda3std6ranges3__45__cpo4swapE
	.align		8
        /*0078*/ 	.dword	_ZN34_INTERNAL_5a8b821e_4_k_cu_e416fd3c4cuda3std6ranges3__45__cpo9iter_moveE
	.align		8
        /*0080*/ 	.dword	_ZN34_INTERNAL_5a8b821e_4_k_cu_e416fd3c4cuda3std6ranges3__45__cpo5beginE
	.align		8
        /*0088*/ 	.dword	_ZN34_INTERNAL_5a8b821e_4_k_cu_e416fd3c4cuda3std6ranges3__45__cpo3endE
	.align		8
        /*0090*/ 	.dword	_ZN34_INTERNAL_5a8b821e_4_k_cu_e416fd3c4cuda3std6ranges3__45__cpo6cbeginE
	.align		8
        /*0098*/ 	.dword	_ZN34_INTERNAL_5a8b821e_4_k_cu_e416fd3c4cuda3std6ranges3__45__cpo4cendE
	.align		8
        /*00a0*/ 	.dword	_ZN34_INTERNAL_5a8b821e_4_k_cu_e416fd3c4cuda3std6ranges3__45__cpo7advanceE
	.align		8
        /*00a8*/ 	.dword	_ZN34_INTERNAL_5a8b821e_4_k_cu_e416fd3c4cuda3std6ranges3__45__cpo9iter_swapE
	.align		8
        /*00b0*/ 	.dword	_ZN34_INTERNAL_5a8b821e_4_k_cu_e416fd3c4cuda3std6ranges3__45__cpo4nextE
	.align		8
        /*00b8*/ 	.dword	_ZN34_INTERNAL_5a8b821e_4_k_cu_e416fd3c4cuda3std6ranges3__45__cpo4prevE
	.align		8
        /*00c0*/ 	.dword	_ZN34_INTERNAL_5a8b821e_4_k_cu_e416fd3c4cuda3std6ranges3__45__cpo4dataE
	.align		8
        /*00c8*/ 	.dword	_ZN34_INTERNAL_5a8b821e_4_k_cu_e416fd3c4cuda3std6ranges3__45__cpo5cdataE
	.align		8
        /*00d0*/ 	.dword	_ZN34_INTERNAL_5a8b821e_4_k_cu_e416fd3c4cuda3std6ranges3__45__cpo4sizeE
	.align		8
        /*00d8*/ 	.dword	_ZN34_INTERNAL_5a8b821e_4_k_cu_e416fd3c4cuda3std6ranges3__45__cpo5ssizeE
	.align		8
        /*00e0*/ 	.dword	_ZN34_INTERNAL_5a8b821e_4_k_cu_e416fd3c4cuda3std6ranges3__45__cpo8distanceE
	.align		8
        /*00e8*/ 	.dword	_ZN34_INTERNAL_5a8b821e_4_k_cu_e416fd3c6thrust24THRUST_300001_SM_1000_NS8cuda_cub3parE
	.align		8
        /*00f0*/ 	.dword	_ZN34_INTERNAL_5a8b821e_4_k_cu_e416fd3c6thrust24THRUST_300001_SM_1000_NS8cuda_cub10par_nosyncE
	.align		8
        /*00f8*/ 	.dword	_ZN34_INTERNAL_5a8b821e_4_k_cu_e416fd3c6thrust24THRUST_300001_SM_1000_NS6system6detail10sequential3seqE
	.align		8
        /*0100*/ 	.dword	_ZN34_INTERNAL_5a8b821e_4_k_cu_e416fd3c6thrust24THRUST_300001_SM_1000_NS12placeholders2_1E
	.align		8
        /*0108*/ 	.dword	_ZN34_INTERNAL_5a8b821e_4_k_cu_e416fd3c6thrust24THRUST_300001_SM_1000_NS12placeholders2_2E
	.align		8
        /*0110*/ 	.dword	_ZN34_INTERNAL_5a8b821e_4_k_cu_e416fd3c6thrust24THRUST_300001_SM_1000_NS12placeholders2_3E
	.align		8
        /*0118*/ 	.dword	_ZN34_INTERNAL_5a8b821e_4_k_cu_e416fd3c6thrust24THRUST_300001_SM_1000_NS12placeholders2_4E
	.align		8
        /*0120*/ 	.dword	_ZN34_INTERNAL_5a8b821e_4_k_cu_e416fd3c6thrust24THRUST_300001_SM_1000_NS12placeholders2_5E
	.align		8
        /*0128*/ 	.dword	_ZN34_INTERNAL_5a8b821e_4_k_cu_e416fd3c6thrust24THRUST_300001_SM_1000_NS12placeholders2_6E
	.align		8
        /*0130*/ 	.dword	_ZN34_INTERNAL_5a8b821e_4_k_cu_e416fd3c6thrust24THRUST_300001_SM_1000_NS12placeholders2_7E
	.align		8
        /*0138*/ 	.dword	_ZN34_INTERNAL_5a8b821e_4_k_cu_e416fd3c6thrust24THRUST_300001_SM_1000_NS12placeholders2_8E
	.align		8
        /*0140*/ 	.dword	_ZN34_INTERNAL_5a8b821e_4_k_cu_e416fd3c6thrust24THRUST_300001_SM_1000_NS12placeholders2_9E
	.align		8
        /*0148*/ 	.dword	_ZN34_INTERNAL_5a8b821e_4_k_cu_e416fd3c6thrust24THRUST_300001_SM_1000_NS12placeholders3_10E
	.align		8
        /*0150*/ 	.dword	_ZN34_INTERNAL_5a8b821e_4_k_cu_e416fd3c6thrust24THRUST_300001_SM_1000_NS3seqE


//--------------------- .text._ZN3cub18CUB_300001_SM_10006detail9transform16transform_kernelINS2_10policy_hubILb1EN4cuda3std3__45tupleIJN6thrust24THRUST_300001_SM_1000_NS6detail15normal_iteratorINSA_10device_ptrIfEEEESF_EEEE10policy1000El7functorSF_JPfSK_EEEvT0_iT1_T2_DpNS2_10kernel_argIT3_EE --------------------------
	.section	.text._ZN3cub18CUB_300001_SM_10006detail9transform16transform_kernelINS2_10policy_hubILb1EN4cuda3std3__45tupleIJN6thrust24THRUST_300001_SM_1000_NS6detail15normal_iteratorINSA_10device_ptrIfEEEESF_EEEE10policy1000El7functorSF_JPfSK_EEEvT0_iT1_T2_DpNS2_10kernel_argIT3_EE,"ax",@progbits
	.align	128
        .global         _ZN3cub18CUB_300001_SM_10006detail9transform16transform_kernelINS2_10policy_hubILb1EN4cuda3std3__45tupleIJN6thrust24THRUST_300001_SM_1000_NS6detail15normal_iteratorINSA_10device_ptrIfEEEESF_EEEE10policy1000El7functorSF_JPfSK_EEEvT0_iT1_T2_DpNS2_10kernel_argIT3_EE
        .type           _ZN3cub18CUB_300001_SM_10006detail9transform16transform_kernelINS2_10policy_hubILb1EN4cuda3std3__45tupleIJN6thrust24THRUST_300001_SM_1000_NS6detail15normal_iteratorINSA_10device_ptrIfEEEESF_EEEE10policy1000El7functorSF_JPfSK_EEEvT0_iT1_T2_DpNS2_10kernel_argIT3_EE,@function
        .size           _ZN3cub18CUB_300001_SM_10006detail9transform16transform_kernelINS2_10policy_hubILb1EN4cuda3std3__45tupleIJN6thrust24THRUST_300001_SM_1000_NS6detail15normal_iteratorINSA_10device_ptrIfEEEESF_EEEE10policy1000El7functorSF_JPfSK_EEEvT0_iT1_T2_DpNS2_10kernel_argIT3_EE,(.L_x_36 - _ZN3cub18CUB_300001_SM_10006detail9transform16transform_kernelINS2_10policy_hubILb1EN4cuda3std3__45tupleIJN6thrust24THRUST_300001_SM_1000_NS6detail15normal_iteratorINSA_10device_ptrIfEEEESF_EEEE10policy1000El7functorSF_JPfSK_EEEvT0_iT1_T2_DpNS2_10kernel_argIT3_EE)
        .other          _ZN3cub18CUB_300001_SM_10006detail9transform16transform_kernelINS2_10policy_hubILb1EN4cuda3std3__45tupleIJN6thrust24THRUST_300001_SM_1000_NS6detail15normal_iteratorINSA_10device_ptrIfEEEESF_EEEE10policy1000El7functorSF_JPfSK_EEEvT0_iT1_T2_DpNS2_10kernel_argIT3_EE,@"STO_CUDA_ENTRY STV_DEFAULT"
_ZN3cub18CUB_300001_SM_10006detail9transform16transform_kernelINS2_10policy_hubILb1EN4cuda3std3__45tupleIJN6thrust24THRUST_300001_SM_1000_NS6detail15normal_iteratorINSA_10device_ptrIfEEEESF_EEEE10policy1000El7functorSF_JPfSK_EEEvT0_iT1_T2_DpNS2_10kernel_argIT3_EE:
.text._ZN3cub18CUB_300001_SM_10006detail9transform16transform_kernelINS2_10policy_hubILb1EN4cuda3std3__45tupleIJN6thrust24THRUST_300001_SM_1000_NS6detail15normal_iteratorINSA_10device_ptrIfEEEESF_EEEE10policy1000El7functorSF_JPfSK_EEEvT0_iT1_T2_DpNS2_10kernel_argIT3_EE:
[----:B------:R-:W-:Y:S08]  /*0000*/  LDC R1, c[0x0][0x37c] ;  /* 0x0000df00ff017b82 */ /* 0x000ff00000000800 */
[----:B------:R-:W0:Y:S01]  /*0010*/  LDC R10, c[0x0][0x388] ;  /* 0x0000e200ff0a7b82 */ /* 0x000e220000000800 */
[----:B------:R-:W1:Y:S01]  /*0020*/  LDCU.64 UR4, c[0x0][0x380] ;  /* 0x00007000ff0477ac */ /* 0x000e620008000a00 */
[----:B------:R-:W2:Y:S01]  /*0030*/  S2R R7, SR_TID.X ;  /* 0x0000000000077919 */ /* 0x000ea20000002100 */
[----:B------:R-:W-:Y:S05]  /*0040*/  BSSY.RECONVERGENT B0, `(.L_x_0) ;  /* 0x0000029000007945 */ /* 0x000fea0003800200 */
[----:B------:R-:W3:Y:S01]  /*0050*/  S2UR UR12, SR_CTAID.X ;  /* 0x00000000000c79c3 */ /* 0x000ee20000002500 */
[----:B0-----:R-:W-:-:S04]  /*0060*/  SHF.L.U32 R5, R10, 0x7, RZ ;  /* 0x000000070a057819 */ /* 0x001fc800000006ff */
[----:B------:R-:W-:Y:S01]  /*0070*/  SHF.R.S32.HI R0, RZ, 0x1f, R5 ;  /* 0x0000001fff007819 */ /* 0x000fe20000011405 */
[----:B---3--:R-:W-:-:S04]  /*0080*/  IMAD.WIDE.U32 R2, R5, UR12, RZ ;  /* 0x0000000c05027c25 */ /* 0x008fc8000f8e00ff */
[----:B------:R-:W-:Y:S01]  /*0090*/  IMAD R9, R0, UR12, RZ ;  /* 0x0000000c00097c24 */ /* 0x000fe2000f8e02ff */
[----:B-1----:R-:W-:-:S04]  /*00a0*/  IADD3 R4, P1, PT, -R2, UR4, RZ ;  /* 0x0000000402047c10 */ /* 0x002fc8000ff3e1ff */
[----:B------:R-:W-:Y:S02]  /*00b0*/  IADD3 R9, PT, PT, R3, R9, RZ ;  /* 0x0000000903097210 */ /* 0x000fe40007ffe0ff */
[----:B------:R-:W-:Y:S02]  /*00c0*/  ISETP.LT.U32.AND P0, PT, R4, R5, PT ;  /* 0x000000050400720c */ /* 0x000fe40003f01070 */
[----:B------:R-:W-:-:S04]  /*00d0*/  IADD3.X R11, PT, PT, ~R9, UR5, RZ, P1, !PT ;  /* 0x00000005090b7c10 */ /* 0x000fc80008ffe5ff */
[----:B------:R-:W-:Y:S02]  /*00e0*/  ISETP.LT.AND.EX P0, PT, R11, R0, PT, P0 ;  /* 0x000000000b00720c */ /* 0x000fe40003f01300 */
[----:B--2---:R-:W-:Y:S02]  /*00f0*/  SHF.L.U32 R11, R7, 0x7, RZ ;  /* 0x00000007070b7819 */ /* 0x004fe400000006ff */
[----:B------:R-:W-:-:S04]  /*0100*/  SEL R0, R4, R5, P0 ;  /* 0x0000000504007207 */ /* 0x000fc80000000000 */
[----:B------:R-:W-:-:S04]  /*0110*/  SHF.L.U32 R4, R0, 0x2, RZ ;  /* 0x0000000200047819 */ /* 0x000fc800000006ff */
[----:B------:R-:W-:-:S13]  /*0120*/  ISETP.GE.AND P0, PT, R11, R4, PT ;  /* 0x000000040b00720c */ /* 0x000fda0003f06270 */
[----:B------:R-:W-:Y:S05]  /*0130*/  @P0 BRA `(.L_x_1) ;  /* 0x0000000000640947 */ /* 0x000fea0003800000 */
[----:B------:R-:W0:Y:S01]  /*0140*/  LDCU.64 UR4, c[0x0][0x398] ;  /* 0x00007300ff0477ac */ /* 0x000e220008000a00 */
[C---:B------:R-:W-:Y:S01]  /*0150*/  SHF.L.U32 R6, R2.reuse, 0x2, RZ ;  /* 0x0000000202067819 */ /* 0x040fe200000006ff */
[----:B------:R-:W-:Y:S01]  /*0160*/  BSSY.RECONVERGENT B1, `(.L_x_2) ;  /* 0x000000c000017945 */ /* 0x000fe20003800200 */
[----:B------:R-:W-:Y:S02]  /*0170*/  SHF.L.U64.HI R8, R2, 0x2, R9 ;  /* 0x0000000202087819 */ /* 0x000fe40000010209 */
[----:B------:R-:W-:Y:S02]  /*0180*/  MOV R15, R11 ;  /* 0x0000000b000f7202 */ /* 0x000fe40000000f00 */
[----:B0-----:R-:W-:-:S04]  /*0190*/  IADD3 R12, P0, PT, R6, UR4, RZ ;  /* 0x00000004060c7c10 */ /* 0x001fc8000ff1e0ff */
[----:B------:R-:W-:-:S03]  /*01a0*/  IADD3.X R13, PT, PT, R8, UR5, RZ, P0, !PT ;  /* 0x00000005080d7c10 */ /* 0x000fc600087fe4ff */
[----:B------:R-:W-:-:S07]  /*01b0*/  IMAD.WIDE.U32 R12, R7, 0x80, R12 ;  /* 0x00000080070c7825 */ /* 0x000fce00078e000c */
.L_x_3:
[----:B------:R-:W-:Y:S01]  /*01c0*/  IADD3 R15, PT, PT, R15, 0x4000, RZ ;  /* 0x000040000f0f7810 */ /* 0x000fe20007ffe0ff */
[----:B------:R0:W-:Y:S03]  /*01d0*/  CCTL.E.PF2 [R12] ;  /* 0x000000000c00798f */ /* 0x0001e60000800100 */
[----:B------:R-:W-:Y:S02]  /*01e0*/  ISETP.GE.AND P0, PT, R15, R4, PT ;  /* 0x000000040f00720c */ /* 0x000fe40003f06270 */
[----:B0-----:R-:W-:-:S04]  /*01f0*/  IADD3 R12, P1, PT, R12, 0x4000, RZ ;  /* 0x000040000c0c7810 */ /* 0x001fc80007f3e0ff */
[----:B------:R-:W-:-:S07]  /*0200*/  IADD3.X R13, PT, PT, RZ, R13, RZ, P1, !PT ;  /* 0x0000000dff0d7210 */ /* 0x000fce0000ffe4ff */
[----:B------:R-:W-:Y:S05]  /*0210*/  @!P0 BRA `(.L_x_3) ;  /* 0xfffffffc00e88947 */ /* 0x000fea000383ffff */
[----:B------:R-:W-:Y:S05]  /*0220*/  BSYNC.RECONVERGENT B1 ;  /* 0x0000000000017941 */ /* 0x000fea0003800200 */
.L_x_2:
[----:B------:R-:W0:Y:S02]  /*0230*/  LDCU.64 UR4, c[0x0][0x3a8] ;  /* 0x00007500ff0477ac */ /* 0x000e240008000a00 */
[----:B0-----:R-:W-:-:S04]  /*0240*/  IADD3 R12, P0, PT, R6, UR4, RZ ;  /* 0x00000004060c7c10 */ /* 0x001fc8000ff1e0ff */
[----:B------:R-:W-:-:S03]  /*0250*/  IADD3.X R13, PT, PT, R8, UR5, RZ, P0, !PT ;  /* 0x00000005080d7c10 */ /* 0x000fc600087fe4ff */
[----:B------:R-:W-:-:S07]  /*0260*/  IMAD.WIDE.U32 R12, R7, 0x80, R12 ;  /* 0x00000080070c7825 */ /* 0x000fce00078e000c */
.L_x_4:
[----:B------:R-:W-:Y:S01]  /*0270*/  VIADD R11, R11, 0x4000 ;  /* 0x000040000b0b7836 */ /* 0x000fe20000000000 */
[----:B------:R0:W-:Y:S04]  /*0280*/  CCTL.E.PF2 [R12] ;  /* 0x000000000c00798f */ /* 0x0001e80000800100 */
[----:B------:R-:W-:Y:S02]  /*0290*/  ISETP.GE.AND P0, PT, R11, R4, PT ;  /* 0x000000040b00720c */ /* 0x000fe40003f06270 */
[----:B0-----:R-:W-:-:S04]  /*02a0*/  IADD3 R12, P1, PT, R12, 0x4000, RZ ;  /* 0x000040000c0c7810 */ /* 0x001fc80007f3e0ff */
[----:B------:R-:W-:-:S07]  /*02b0*/  IADD3.X R13, PT, PT, RZ, R13, RZ, P1, !PT ;  /* 0x0000000dff0d7210 */ /* 0x000fce0000ffe4ff */
[----:B------:R-:W-:Y:S05]  /*02c0*/  @!P0 BRA `(.L_x_4) ;  /* 0xfffffffc00e88947 */ /* 0x000fea000383ffff */
.L_x_1:
[----:B------:R-:W-:Y:S05]  /*02d0*/  BSYNC.RECONVERGENT B0 ;  /* 0x0000000000007941 */ /* 0x000fea0003800200 */
.L_x_0:
[----:B------:R-:W0:Y:S01]  /*02e0*/  LDCU.128 UR8, c[0x0][0x390] ;  /* 0x00007200ff0877ac */ /* 0x000e220008000c00 */
[----:B------:R-:W-:Y:S02]  /*02f0*/  ISETP.NE.AND P0, PT, R5, R0, PT ;  /* 0x000000000500720c */ /* 0x000fe40003f05270 */
[C---:B------:R-:W-:Y:S01]  /*0300*/  SHF.L.U32 R8, R2.reuse, 0x2, RZ ;  /* 0x0000000202087819 */ /* 0x040fe200000006ff */
[----:B------:R-:W1:Y:S01]  /*0310*/  LDCU.64 UR6, c[0x0][0x3a8] ;  /* 0x00007500ff0677ac */ /* 0x000e620008000a00 */
[----:B------:R-:W-:Y:S02]  /*0320*/  SHF.L.U64.HI R9, R2, 0x2, R9 ;  /* 0x0000000202097819 */ /* 0x000fe40000010209 */
[C---:B------:R-:W-:Y:S01]  /*0330*/  R2UR UR13, R8.reuse ;  /* 0x00000000080d72ca */ /* 0x040fe200000e0000 */
[----:B------:R-:W2:Y:S01]  /*0340*/  LDCU.64 UR14, c[0x0][0x358] ;  /* 0x00006b00ff0e77ac */ /* 0x000ea20008000a00 */
[----:B------:R-:W-:Y:S02]  /*0350*/  R2UR UR16, R9 ;  /* 0x00000000091072ca */ /* 0x000fe400000e0000 */
[----:B0-----:R-:W-:-:S02]  /*0360*/  IADD3 R2, P2, PT, R8, UR10, RZ ;  /* 0x0000000a08027c10 */ /* 0x001fc4000ff5e0ff */
[C---:B-1----:R-:W-:Y:S02]  /*0370*/  IADD3 R4, P3, PT, R8.reuse, UR6, RZ ;  /* 0x0000000608047c10 */ /* 0x042fe4000ff7e0ff */
[----:B------:R-:W-:Y:S02]  /*0380*/  IADD3 R8, P1, PT, R8, UR8, RZ ;  /* 0x0000000808087c10 */ /* 0x000fe4000ff3e0ff */
[C---:B------:R-:W-:Y:S02]  /*0390*/  IADD3.X R3, PT, PT, R9.reuse, UR11, RZ, P2, !PT ;  /* 0x0000000b09037c10 */ /* 0x040fe400097fe4ff */
[C---:B------:R-:W-:Y:S02]  /*03a0*/  IADD3.X R5, PT, PT, R9.reuse, UR7, RZ, P3, !PT ;  /* 0x0000000709057c10 */ /* 0x040fe40009ffe4ff */
[----:B------:R-:W-:Y:S01]  /*03b0*/  IADD3.X R9, PT, PT, R9, UR9, RZ, P1, !PT ;  /* 0x0000000909097c10 */ /* 0x000fe20008ffe4ff */
[----:B--2---:R-:W-:Y:S06]  /*03c0*/  @!P0 BRA `(.L_x_5) ;  /* 0x0000000c00e48947 */ /* 0x004fec0003800000 */
[----:B------:R-:W-:-:S13]  /*03d0*/  ISETP.GE.AND P0, PT, R10, 0x1, PT ;  /* 0x000000010a00780c */ /* 0x000fda0003f06270 */
[----:B------:R-:W-:Y:S05]  /*03e0*/  @!P0 EXIT ;  /* 0x000000000000894d */ /* 0x000fea0003800000 */
[C---:B------:R-:W-:Y:S01]  /*03f0*/  ISETP.GE.U32.AND P0, PT, R10.reuse, 0x8, PT ;  /* 0x000000080a00780c */ /* 0x040fe20003f06070 */
[----:B------:R-:W-:Y:S01]  /*0400*/  HFMA2 R6, -RZ, RZ, 0, 0 ;  /* 0x00000000ff067431 */ /* 0x000fe200000001ff */
[----:B------:R-:W-:-:S11]  /*0410*/  LOP3.LUT R20, R10, 0x7, RZ, 0xc0, !PT ;  /* 0x000000070a147812 */ /* 0x000fd600078ec0ff */
[----:B------:R-:W-:Y:S05]  /*0420*/  @!P0 BRA `(.L_x_6) ;  /* 0x0000000800548947 */ /* 0x000fea0003800000 */
[----:B------:R-:W-:-:S13]  /*0430*/  ISETP.GE.AND P0, PT, R7, R0, PT ;  /* 0x000000000700720c */ /* 0x000fda0003f06270 */
[C---:B------:R-:W-:Y:S01]  /*0440*/  @!P0 IMAD.WIDE.U32 R16, R7.reuse, 0x4, R2 ;  /* 0x0000000407108825 */ /* 0x040fe200078e0002 */
[----:B------:R-:W0:Y:S03]  /*0450*/  @!P0 LDC R11, c[0x0][0x38c] ;  /* 0x0000e300ff0b8b82 */ /* 0x000e260000000800 */
[C---:B------:R-:W-:Y:S02]  /*0460*/  @!P0 IMAD.WIDE.U32 R22, R7.reuse, 0x4, R4 ;  /* 0x0000000407168825 */ /* 0x040fe400078e0004 */
[----:B------:R-:W2:Y:S04]  /*0470*/  @!P0 LDG.E R16, desc[UR14][R16.64] ;  /* 0x0000000e10108981 */ /* 0x000ea8000c1e1900 */
[----:B------:R1:W2:Y:S01]  /*0480*/  @!P0 LDG.E R23, desc[UR14][R22.64] ;  /* 0x0000000e16178981 */ /* 0x0002a2000c1e1900 */
[C---:B------:R-:W-:Y:S01]  /*0490*/  IADD3 R21, PT, PT, R7.reuse, 0x80, RZ ;  /* 0x0000008007157810 */ /* 0x040fe20007ffe0ff */
[----:B------:R-:W-:-:S03]  /*04a0*/  @!P0 IMAD.WIDE.U32 R18, R7, 0x4, R8 ;  /* 0x0000000407128825 */ /* 0x000fc600078e0008 */
[C---:B------:R-:W-:Y:S01]  /*04b0*/  ISETP.GE.AND P1, PT, R21.reuse, R0, PT ;  /* 0x000000001500720c */ /* 0x040fe20003f26270 */
[----:B------:R-:W-:-:S04]  /*04c0*/  IMAD.WIDE R14, R21, 0x4, R2 ;  /* 0x00000004150e7825 */ /* 0x000fc800078e0202 */
[----:B------:R-:W-:-:S08]  /*04d0*/  IMAD.WIDE R12, R21, 0x4, R4 ;  /* 0x00000004150c7825 */ /* 0x000fd000078e0204 */
[----:B-1----:R-:W1:Y:S01]  /*04e0*/  @!P1 LDC R22, c[0x0][0x38c] ;  /* 0x0000e300ff169b82 */ /* 0x002e620000000800 */
[----:B--2---:R-:W-:-:S04]  /*04f0*/  @!P0 FADD R6, R16, -R23 ;  /* 0x8000001710068221 */ /* 0x004fc80000000000 */
[----:B0-----:R-:W-:-:S05]  /*0500*/  @!P0 FFMA R11, R6, R11, R23 ;  /* 0x0000000b060b8223 */ /* 0x001fca0000000017 */
[----:B------:R0:W-:Y:S04]  /*0510*/  @!P0 STG.E desc[UR14][R18.64], R11 ;  /* 0x0000000b12008986 */ /* 0x0001e8000c10190e */
[----:B------:R-:W2:Y:S04]  /*0520*/  @!P1 LDG.E R6, desc[UR14][R14.64] ;  /* 0x0000000e0e069981 */ /* 0x000ea8000c1e1900 */
[----:B------:R-:W2:Y:S01]  /*0530*/  @!P1 LDG.E R23, desc[UR14][R12.64] ;  /* 0x0000000e0c179981 */ /* 0x000ea2000c1e1900 */
[----:B------:R-:W-:-:S04]  /*0540*/  IADD3 R17, PT, PT, R7, 0x100, RZ ;  /* 0x0000010007117810 */ /* 0x000fc80007ffe0ff */
[----:B------:R-:W-:Y:S01]  /*0550*/  ISETP.GE.AND P0, PT, R17, R0, PT ;  /* 0x000000001100720c */ /* 0x000fe20003f06270 */
[----:B------:R-:W-:-:S12]  /*0560*/  IMAD.WIDE R16, R21, 0x4, R8 ;  /* 0x0000000415107825 */ /* 0x000fd800078e0208 */
[----:B0-----:R-:W0:Y:S01]  /*0570*/  @!P0 LDC R18, c[0x0][0x38c] ;  /* 0x0000e300ff128b82 */ /* 0x001e220000000800 */
[----:B--2---:R-:W-:-:S04]  /*0580*/  @!P1 FADD R6, R6, -R23 ;  /* 0x8000001706069221 */ /* 0x004fc80000000000 */
[----:B-1----:R-:W-:-:S05]  /*0590*/  @!P1 FFMA R23, R6, R22, R23 ;  /* 0x0000001606179223 */ /* 0x002fca0000000017 */
[----:B------:R-:W-:Y:S04]  /*05a0*/  @!P1 STG.E desc[UR14][R16.64], R23 ;  /* 0x0000001710009986 */ /* 0x000fe8000c10190e */
[----:B------:R-:W2:Y:S04]  /*05b0*/  @!P0 LDG.E R6, desc[UR14][R14.64+0x200] ;  /* 0x0002000e0e068981 */ /* 0x000ea8000c1e1900 */
[----:B------:R-:W2:Y:S01]  /*05c0*/  @!P0 LDG.E R11, desc[UR14][R12.64+0x200] ;  /* 0x0002000e0c0b8981 */ /* 0x000ea2000c1e1900 */
[----:B------:R-:W-:-:S04]  /*05d0*/  IADD3 R19, PT, PT, R7, 0x180, RZ ;  /* 0x0000018007137810 */ /* 0x000fc80007ffe0ff */
[----:B------:R-:W-:Y:S01]  /*05e0*/  ISETP.GE.AND P1, PT, R19, R0, PT ;  /* 0x000000001300720c */ /* 0x000fe20003f26270 */
[----:B--2---:R-:W-:-:S04]  /*05f0*/  @!P0 FADD R6, R6, -R11 ;  /* 0x8000000b06068221 */ /* 0x004fc80000000000 */
[----:B0-----:R-:W-:-:S08]  /*0600*/  @!P0 FFMA R11, R6, R18, R11 ;  /* 0x00000012060b8223 */ /* 0x001fd0000000000b */
[----:B------:R-:W0:Y:S01]  /*0610*/  @!P1 LDC R18, c[0x0][0x38c] ;  /* 0x0000e300ff129b82 */ /* 0x000e220000000800 */
[----:B------:R1:W-:Y:S04]  /*0620*/  @!P0 STG.E desc[UR14][R16.64+0x200], R11 ;  /* 0x0002000b10008986 */ /* 0x0003e8000c10190e */
        /* <DEDUP_REMOVED lines=8> */
[----:B------:R-:W3:Y:S04]  /*06b0*/  @!P0 LDG.E R6, desc[UR14][R14.64+0x600] ;  /* 0x0006000e0e068981 */ /* 0x000ee8000c1e1900 */
[----:B------:R-:W3:Y:S01]  /*06c0*/  @!P0 LDG.E R21, desc[UR14][R12.64+0x600] ;  /* 0x0006000e0c158981 */ /* 0x000ee2000c1e1900 */
[----:B-1----:R-:W-:-:S05]  /*06d0*/  VIADD R11, R7, 0x280 ;  /* 0x00000280070b7836 */ /* 0x002fca0000000000 */
[----:B------:R-:W-:Y:S01]  /*06e0*/  ISETP.GE.AND P1, PT, R11, R0, PT ;  /* 0x000000000b00720c */ /* 0x000fe20003f26270 */
[----:B---3--:R-:W-:-:S04]  /*06f0*/  @!P0 FADD R6, R6, -R21 ;  /* 0x8000001506068221 */ /* 0x008fc80000000000 */
[----:B0-----:R-:W-:-:S08]  /*0700*/  @!P0 FFMA R21, R6, R18, R21 ;  /* 0x0000001206158223 */ /* 0x001fd00000000015 */
[----:B------:R-:W0:Y:S01]  /*0710*/  @!P1 LDC R18, c[0x0][0x38c] ;  /* 0x0000e300ff129b82 */ /* 0x000e220000000800 */
[----:B------:R1:W-:Y:S04]  /*0720*/  @!P0 STG.E desc[UR14][R16.64+0x600], R21 ;  /* 0x0006001510008986 */ /* 0x0003e8000c10190e */
[----:B------:R-:W3:Y:S04]  /*0730*/  @!P1 LDG.E R6, desc[UR14][R14.64+0x800] ;  /* 0x0008000e0e069981 */ /* 0x000ee8000c1e1900 */
[----:B------:R-:W3:Y:S01]  /*0740*/  @!P1 LDG.E R11, desc[UR14][R12.64+0x800] ;  /* 0x0008000e0c0b9981 */ /* 0x000ee2000c1e1900 */
[----:B--2---:R-:W-:-:S04]  /*0750*/  IADD3 R19, PT, PT, R7, 0x300, RZ ;  /* 0x0000030007137810 */ /* 0x004fc80007ffe0ff */
[----:B------:R-:W-:Y:S01]  /*0760*/  ISETP.GE.AND P0, PT, R19, R0, PT ;  /* 0x000000001300720c */ /* 0x000fe20003f06270 */
[----:B---3--:R-:W-:-:S04]  /*0770*/  @!P1 FADD R6, R6, -R11 ;  /* 0x8000000b06069221 */ /* 0x008fc80000000000 */
[----:B0-----:R-:W-:-:S08]  /*0780*/  @!P1 FFMA R11, R6, R18, R11 ;  /* 0x00000012060b9223 */ /* 0x001fd0000000000b */
[----:B------:R-:W0:Y:S01]  /*0790*/  @!P0 LDC R18, c[0x0][0x38c] ;  /* 0x0000e300ff128b82 */ /* 0x000e220000000800 */
[----:B------:R2:W-:Y:S04]  /*07a0*/  @!P1 STG.E desc[UR14][R16.64+0x800], R11 ;  /* 0x0008000b10009986 */ /* 0x0005e8000c10190e */
[----:B------:R-:W3:Y:S04]  /*07b0*/  @!P0 LDG.E R6, desc[UR14][R14.64+0xa00] ;  /* 0x000a000e0e068981 */ /* 0x000ee8000c1e1900 */
[----:B------:R-:W3:Y:S01]  /*07c0*/  @!P0 LDG.E R19, desc[UR14][R12.64+0xa00] ;  /* 0x000a000e0c138981 */ /* 0x000ee2000c1e1900 */
[----:B-1----:R-:W-:-:S04]  /*07d0*/  IADD3 R21, PT, PT, R7, 0x380, RZ ;  /* 0x0000038007157810 */ /* 0x002fc80007ffe0ff */
[----:B------:R-:W-:-:S13]  /*07e0*/  ISETP.GE.AND P1, PT, R21, R0, PT ;  /* 0x000000001500720c */ /* 0x000fda0003f26270 */
[----:B--2---:R-:W1:Y:S01]  /*07f0*/  @!P1 LDC R11, c[0x0][0x38c] ;  /* 0x0000e300ff0b9b82 */ /* 0x004e620000000800 */
[----:B---3--:R-:W-:-:S04]  /*0800*/  @!P0 FADD R6, R6, -R19 ;  /* 0x8000001306068221 */ /* 0x008fc80000000000 */
[----:B0-----:R-:W-:-:S05]  /*0810*/  @!P0 FFMA R19, R6, R18, R19 ;  /* 0x0000001206138223 */ /* 0x001fca0000000013 */
[----:B------:R0:W-:Y:S04]  /*0820*/  @!P0 STG.E desc[UR14][R16.64+0xa00], R19 ;  /* 0x000a001310008986 */ /* 0x0001e8000c10190e */
[----:B------:R-:W2:Y:S04]  /*0830*/  @!P1 LDG.E R6, desc[UR14][R14.64+0xc00] ;  /* 0x000c000e0e069981 */ /* 0x000ea8000c1e1900 */
[----:B------:R-:W2:Y:S02]  /*0840*/  @!P1 LDG.E R21, desc[UR14][R12.64+0xc00] ;  /* 0x000c000e0c159981 */ /* 0x000ea4000c1e1900 */
[----:B--2---:R-:W-:-:S04]  /*0850*/  @!P1 FADD R6, R6, -R21 ;  /* 0x8000001506069221 */ /* 0x004fc80000000000 */
[----:B-1----:R-:W-:Y:S01]  /*0860*/  @!P1 FFMA R21, R6, R11, R21 ;  /* 0x0000000b06159223 */ /* 0x002fe20000000015 */
[----:B------:R-:W-:-:S04]  /*0870*/  LOP3.LUT R6, R10, 0x7ffffff8, RZ, 0xc0, !PT ;  /* 0x7ffffff80a067812 */ /* 0x000fc800078ec0ff */
[----:B------:R0:W-:Y:S01]  /*0880*/  @!P1 STG.E desc[UR14][R16.64+0xc00], R21 ;  /* 0x000c001510009986 */ /* 0x0001e2000c10190e */
[----:B------:R-:W-:-:S13]  /*0890*/  ISETP.NE.AND P0, PT, R6, 0x8, PT ;  /* 0x000000080600780c */ /* 0x000fda0003f05270 */
[----:B0-----:R-:W-:Y:S05]  /*08a0*/  @!P0 BRA `(.L_x_6) ;  /* 0x0000000400348947 */ /* 0x001fea0003800000 */
[----:B------:R-:W-:Y:S01]  /*08b0*/  MOV R16, 0x8 ;  /* 0x0000000800107802 */ /* 0x000fe20000000f00 */
[----:B------:R-:W0:Y:S06]  /*08c0*/  LDCU UR4, c[0x0][0x38c] ;  /* 0x00007180ff0477ac */ /* 0x000e2c0008000800 */
.L_x_9:
[----:B-1----:R-:W-:-:S04]  /*08d0*/  LEA R17, R16, R7, 0x7 ;  /* 0x0000000710117211 */ /* 0x002fc800078e38ff */
[----:B------:R-:W-:-:S13]  /*08e0*/  ISETP.GE.AND P0, PT, R17, R0, PT ;  /* 0x000000001100720c */ /* 0x000fda0003f06270 */
[C---:B------:R-:W-:Y:S01]  /*08f0*/  @!P0 IMAD.WIDE.U32 R10, R17.reuse, 0x4, R2 ;  /* 0x00000004110a8825 */ /* 0x040fe200078e0002 */
[----:B------:R-:W1:Y:S03]  /*0900*/  @!P0 LDC R27, c[0x0][0x38c] ;  /* 0x0000e300ff1b8b82 */ /* 0x000e660000000800 */
[C---:B------:R-:W-:Y:S02]  /*0910*/  @!P0 IMAD.WIDE.U32 R22, R17.reuse, 0x4, R4 ;  /* 0x0000000411168825 */ /* 0x040fe400078e0004 */
[----:B------:R-:W2:Y:S04]  /*0920*/  @!P0 LDG.E R10, desc[UR14][R10.64] ;  /* 0x0000000e0a0a8981 */ /* 0x000ea8000c1e1900 */
[----:B------:R-:W2:Y:S01]  /*0930*/  @!P0 LDG.E R23, desc[UR14][R22.64] ;  /* 0x0000000e16178981 */ /* 0x000ea2000c1e1900 */
[C---:B------:R-:W-:Y:S01]  /*0940*/  IADD3 R25, PT, PT, R17.reuse, 0x80, RZ ;  /* 0x0000008011197810 */ /* 0x040fe20007ffe0ff */
[----:B------:R-:W-:-:S03]  /*0950*/  @!P0 IMAD.WIDE.U32 R18, R17, 0x4, R8 ;  /* 0x0000000411128825 */ /* 0x000fc600078e0008 */
[C---:B------:R-:W-:Y:S01]  /*0960*/  ISETP.GE.AND P1, PT, R25.reuse, R0, PT ;  /* 0x000000001900720c */ /* 0x040fe20003f26270 */
[----:B------:R-:W-:-:S04]  /*0970*/  IMAD.WIDE R14, R25, 0x4, R2 ;  /* 0x00000004190e7825 */ /* 0x000fc800078e0202 */
[----:B--2---:R-:W-:-:S04]  /*0980*/  @!P0 FADD R12, R10, -R23 ;  /* 0x800000170a0c8221 */ /* 0x004fc80000000000 */
[----:B-1----:R-:W-:Y:S01]  /*0990*/  @!P0 FFMA R27, R12, R27, R23 ;  /* 0x0000001b0c1b8223 */ /* 0x002fe20000000017 */
[----:B------:R-:W-:-:S03]  /*09a0*/  IMAD.WIDE R12, R25, 0x4, R4 ;  /* 0x00000004190c7825 */ /* 0x000fc600078e0204 */
[----:B------:R-:W1:Y:S01]  /*09b0*/  @!P1 LDC R23, c[0x0][0x38c] ;  /* 0x0000e300ff179b82 */ /* 0x000e620000000800 */
[----:B------:R2:W-:Y:S04]  /*09c0*/  @!P0 STG.E desc[UR14][R18.64], R27 ;  /* 0x0000001b12008986 */ /* 0x0005e8000c10190e */
[----:B------:R-:W3:Y:S04]  /*09d0*/  @!P1 LDG.E R10, desc[UR14][R14.64] ;  /* 0x0000000e0e0a9981 */ /* 0x000ee8000c1e1900 */
[----:B------:R-:W3:Y:S01]  /*09e0*/  @!P1 LDG.E R21, desc[UR14][R12.64] ;  /* 0x0000000e0c159981 */ /* 0x000ee2000c1e1900 */
[----:B------:R-:W-:-:S04]  /*09f0*/  IADD3 R11, PT, PT, R17, 0x100, RZ ;  /* 0x00000100110b7810 */ /* 0x000fc80007ffe0ff */
[----:B------:R-:W-:Y:S01]  /*0a00*/  ISETP.GE.AND P0, PT, R11, R0, PT ;  /* 0x000000000b00720c */ /* 0x000fe20003f06270 */
[----:B---3--:R-:W-:Y:S01]  /*0a10*/  @!P1 FADD R22, R10, -R21 ;  /* 0x800000150a169221 */ /* 0x008fe20000000000 */
[----:B------:R-:W-:-:S04]  /*0a20*/  IMAD.WIDE R10, R25, 0x4, R8 ;  /* 0x00000004190a7825 */ /* 0x000fc800078e0208 */
[----:B-1----:R-:W-:-:S07]  /*0a30*/  @!P1 FFMA R25, R22, R23, R21 ;  /* 0x0000001716199223 */ /* 0x002fce0000000015 */
[----:B------:R-:W1:Y:S01]  /*0a40*/  @!P0 LDC R23, c[0x0][0x38c] ;  /* 0x0000e300ff178b82 */ /* 0x000e620000000800 */
[----:B------:R3:W-:Y:S04]  /*0a50*/  @!P1 STG.E desc[UR14][R10.64], R25 ;  /* 0x000000190a009986 */ /* 0x0007e8000c10190e */
[----:B------:R-:W4:Y:S04]  /*0a60*/  @!P0 LDG.E R21, desc[UR14][R14.64+0x200] ;  /* 0x0002000e0e158981 */ /* 0x000f28000c1e1900 */
[----:B--2---:R-:W4:Y:S01]  /*0a70*/  @!P0 LDG.E R18, desc[UR14][R12.64+0x200] ;  /* 0x0002000e0c128981 */ /* 0x004f22000c1e1900 */
[----:B------:R-:W-:-:S04]  /*0a80*/  IADD3 R19, PT, PT, R17, 0x180, RZ ;  /* 0x0000018011137810 */ /* 0x000fc80007ffe0ff */
[----:B------:R-:W-:Y:S01]  /*0a90*/  ISETP.GE.AND P1, PT, R19, R0, PT ;  /* 0x000000001300720c */ /* 0x000fe20003f26270 */
[----:B----4-:R-:W-:-:S12]  /*0aa0*/  @!P0 FADD R21, R21, -R18 ;  /* 0x8000001215158221 */ /* 0x010fd80000000000 */
[----:B---3--:R-:W2:Y:S01]  /*0ab0*/  @!P1 LDC R25, c[0x0][0x38c] ;  /* 0x0000e300ff199b82 */ /* 0x008ea20000000800 */
[----:B-1----:R-:W-:-:S05]  /*0ac0*/  @!P0 FFMA R23, R21, R23, R18 ;  /* 0x0000001715178223 */ /* 0x002fca0000000012 */
[----:B------:R1:W-:Y:S04]  /*0ad0*/  @!P0 STG.E desc[UR14][R10.64+0x200], R23 ;  /* 0x000200170a008986 */ /* 0x0003e8000c10190e */
[----:B------:R-:W3:Y:S04]  /*0ae0*/  @!P1 LDG.E R18, desc[UR14][R14.64+0x400] ;  /* 0x0004000e0e129981 */ /* 0x000ee8000c1e1900 */
[----:B------:R-:W3:Y:S01]  /*0af0*/  @!P1 LDG.E R21, desc[UR14][R12.64+0x400] ;  /* 0x0004000e0c159981 */ /* 0x000ee2000c1e1900 */
[----:B------:R-:W-:-:S05]  /*0b00*/  VIADD R19, R17, 0x200 ;  /* 0x0000020011137836 */ /* 0x000fca0000000000 */
[----:B------:R-:W-:-:S13]  /*0b10*/  ISETP.GE.AND P0, PT, R19, R0, PT ;  /* 0x000000001300720c */ /* 0x000fda0003f06270 */
[----:B-1----:R-:W1:Y:S01]  /*0b20*/  @!P0 LDC R23, c[0x0][0x38c] ;  /* 0x0000e300ff178b82 */ /* 0x002e620000000800 */
[----:B---3--:R-:W-:-:S04]  /*0b30*/  @!P1 FADD R18, R18, -R21 ;  /* 0x8000001512129221 */ /* 0x008fc80000000000 */
[----:B--2---:R-:W-:-:S05]  /*0b40*/  @!P1 FFMA R25, R18, R25, R21 ;  /* 0x0000001912199223 */ /* 0x004fca0000000015 */
[----:B------:R2:W-:Y:S04]  /*0b50*/  @!P1 STG.E desc[UR14][R10.64+0x400], R25 ;  /* 0x000400190a009986 */ /* 0x0005e8000c10190e */
[----:B------:R-:W3:Y:S04]  /*0b60*/  @!P0 LDG.E R18, desc[UR14][R14.64+0x600] ;  /* 0x0006000e0e128981 */ /* 0x000ee8000c1e1900 */
[----:B------:R-:W3:Y:S01]  /*0b70*/  @!P0 LDG.E R21, desc[UR14][R12.64+0x600] ;  /* 0x0006000e0c158981 */ /* 0x000ee2000c1e1900 */
[----:B------:R-:W-:-:S04]  /*0b80*/  IADD3 R19, PT, PT, R17, 0x280, RZ ;  /* 0x0000028011137810 */ /* 0x000fc80007ffe0ff */
[----:B------:R-:W-:-:S13]  /*0b90*/  ISETP.GE.AND P1, PT, R19, R0, PT ;  /* 0x000000001300720c */ /* 0x000fda0003f26270 */
[----:B------:R-:W4:Y:S01]  /*0ba0*/  @!P1 LDC R22, c[0x0][0x38c] ;  /* 0x0000e300ff169b82 */ /* 0x000f220000000800 */
[----:B---3--:R-:W-:-:S04]  /*0bb0*/  @!P0 FADD R18, R18, -R21 ;  /* 0x8000001512128221 */ /* 0x008fc80000000000 */
[----:B-1----:R-:W-:-:S05]  /*0bc0*/  @!P0 FFMA R23, R18, R23, R21 ;  /* 0x0000001712178223 */ /* 0x002fca0000000015 */
[----:B------:R2:W-:Y:S04]  /*0bd0*/  @!P0 STG.E desc[UR14][R10.64+0x600], R23 ;  /* 0x000600170a008986 */ /* 0x0005e8000c10190e */
[----:B------:R-:W3:Y:S04]  /*0be0*/  @!P1 LDG.E R18, desc[UR14][R14.64+0x800] ;  /* 0x0008000e0e129981 */ /* 0x000ee8000c1e1900 */
[----:B------:R-:W3:Y:S01]  /*0bf0*/  @!P1 LDG.E R21, desc[UR14][R12.64+0x800] ;  /* 0x0008000e0c159981 */ /* 0x000ee2000c1e1900 */
[----:B------:R-:W-:-:S04]  /*0c00*/  IADD3 R19, PT, PT, R17, 0x300, RZ ;  /* 0x0000030011137810 */ /* 0x000fc80007ffe0ff */
[----:B------:R-:W-:Y:S01]  /*0c10*/  ISETP.GE.AND P0, PT, R19, R0, PT ;  /* 0x000000001300720c */ /* 0x000fe20003f06270 */
[----:B---3--:R-:W-:-:S04]  /*0c20*/  @!P1 FADD R18, R18, -R21 ;  /* 0x8000001512129221 */ /* 0x008fc80000000000 */
[----:B----4-:R-:W-:-:S08]  /*0c30*/  @!P1 FFMA R21, R18, R22, R21 ;  /* 0x0000001612159223 */ /* 0x010fd00000000015 */
[----:B------:R-:W1:Y:S01]  /*0c40*/  @!P0 LDC R22, c[0x0][0x38c] ;  /* 0x0000e300ff168b82 */ /* 0x000e620000000800 */
[----:B------:R2:W-:Y:S04]  /*0c50*/  @!P1 STG.E desc[UR14][R10.64+0x800], R21 ;  /* 0x000800150a009986 */ /* 0x0005e8000c10190e */
[----:B------:R-:W3:Y:S04]  /*0c60*/  @!P0 LDG.E R18, desc[UR14][R14.64+0xa00] ;  /* 0x000a000e0e128981 */ /* 0x000ee8000c1e1900 */
[----:B------:R-:W3:Y:S01]  /*0c70*/  @!P0 LDG.E R19, desc[UR14][R12.64+0xa00] ;  /* 0x000a000e0c138981 */ /* 0x000ee2000c1e1900 */
[----:B------:R-:W-:Y:S01]  /*0c80*/  IADD3 R17, PT, PT, R17, 0x380, RZ ;  /* 0x0000038011117810 */ /* 0x000fe20007ffe0ff */
[----:B------:R-:W-:Y:S01]  /*0c90*/  BSSY.RECONVERGENT B0, `(.L_x_7) ;  /* 0x000000d000007945 */ /* 0x000fe20003800200 */
[----:B------:R-:W-:-:S04]  /*0ca0*/  IADD3 R16, PT, PT, R16, 0x8, RZ ;  /* 0x0000000810107810 */ /* 0x000fc80007ffe0ff */
[----:B------:R-:W-:Y:S01]  /*0cb0*/  ISETP.NE.AND P1, PT, R16, R6, PT ;  /* 0x000000061000720c */ /* 0x000fe20003f25270 */
[----:B---3--:R-:W-:-:S04]  /*0cc0*/  @!P0 FADD R18, R18, -R19 ;  /* 0x8000001312128221 */ /* 0x008fc80000000000 */
[----:B-1----:R-:W-:-:S05]  /*0cd0*/  @!P0 FFMA R19, R18, R22, R19 ;  /* 0x0000001612138223 */ /* 0x002fca0000000013 */
[----:B------:R2:W-:Y:S01]  /*0ce0*/  @!P0 STG.E desc[UR14][R10.64+0xa00], R19 ;  /* 0x000a00130a008986 */ /* 0x0005e2000c10190e */
[----:B------:R-:W-:-:S13]  /*0cf0*/  ISETP.GE.AND P0, PT, R17, R0, PT ;  /* 0x000000001100720c */ /* 0x000fda0003f06270 */
[----:B--2---:R-:W-:Y:S05]  /*0d00*/  @P0 BRA `(.L_x_8) ;  /* 0x0000000000140947 */ /* 0x004fea0003800000 */
[----:B------:R-:W2:Y:S04]  /*0d10*/  LDG.E R14, desc[UR14][R14.64+0xc00] ;  /* 0x000c000e0e0e7981 */ /* 0x000ea8000c1e1900 */
[----:B------:R-:W2:Y:S02]  /*0d20*/  LDG.E R13, desc[UR14][R12.64+0xc00] ;  /* 0x000c000e0c0d7981 */ /* 0x000ea4000c1e1900 */
[----:B--2---:R-:W-:-:S04]  /*0d30*/  FADD R18, R14, -R13 ;  /* 0x8000000d0e127221 */ /* 0x004fc80000000000 */
[----:B0-----:R-:W-:-:S05]  /*0d40*/  FFMA R17, R18, UR4, R13 ;  /* 0x0000000412117c23 */ /* 0x001fca000800000d */
[----:B------:R1:W-:Y:S02]  /*0d50*/  STG.E desc[UR14][R10.64+0xc00], R17 ;  /* 0x000c00110a007986 */ /* 0x0003e4000c10190e */
.L_x_8:
[----:B0-----:R-:W-:Y:S05]  /*0d60*/  BSYNC.RECONVERGENT B0 ;  /* 0x0000000000007941 */ /* 0x001fea0003800200 */
.L_x_7:
[----:B------:R-:W-:Y:S05]  /*0d70*/  @P1 BRA `(.L_x_9) ;  /* 0xfffffff800d41947 */ /* 0x000fea000383ffff */
.L_x_6:
[----:B------:R-:W-:-:S13]  /*0d80*/  ISETP.NE.AND P0, PT, R20, RZ, PT ;  /* 0x000000ff1400720c */ /* 0x000fda0003f05270 */
[----:B------:R-:W-:Y:S05]  /*0d90*/  @!P0 EXIT ;  /* 0x000000000000894d */ /* 0x000fea0003800000 */
[----:B-1----:R-:W0:Y:S01]  /*0da0*/  LDC R10, c[0x0][0x388] ;  /* 0x0000e200ff0a7b82 */ /* 0x002e220000000800 */
[----:B------:R-:W-:Y:S02]  /*0db0*/  ISETP.GE.U32.AND P1, PT, R20, 0x4, PT ;  /* 0x000000041400780c */ /* 0x000fe40003f26070 */
[----:B0-----:R-:W-:-:S04]  /*0dc0*/  LOP3.LUT R22, R10, 0x3, RZ, 0xc0, !PT ;  /* 0x000000030a167812 */ /* 0x001fc800078ec0ff */
[----:B------:R-:W-:-:S07]  /*0dd0*/  ISETP.NE.AND P0, PT, R22, RZ, PT ;  /* 0x000000ff1600720c */ /* 0x000fce0003f05270 */
[----:B------:R-:W-:Y:S06]  /*0de0*/  @!P1 BRA `(.L_x_10) ;  /* 0x0000000000b49947 */ /* 0x000fec0003800000 */
[----:B------:R-:W-:-:S04]  /*0df0*/  LEA R11, R6, R7, 0x7 ;  /* 0x00000007060b7211 */ /* 0x000fc800078e38ff */
[----:B------:R-:W-:-:S13]  /*0e00*/  ISETP.GE.AND P1, PT, R11, R0, PT ;  /* 0x000000000b00720c */ /* 0x000fda0003f26270 */
[C---:B------:R-:W-:Y:S01]  /*0e10*/  @!P1 IMAD.WIDE R14, R11.reuse, 0x4, R2 ;  /* 0x000000040b0e9825 */ /* 0x040fe200078e0202 */
[----:B------:R-:W0:Y:S03]  /*0e20*/  @!P1 LDC R23, c[0x0][0x38c] ;  /* 0x0000e300ff179b82 */ /* 0x000e260000000800 */
[C---:B------:R-:W-:Y:S02]  /*0e30*/  @!P1 IMAD.WIDE R16, R11.reuse, 0x4, R4 ;  /* 0x000000040b109825 */ /* 0x040fe400078e0204 */
[----:B------:R-:W2:Y:S04]  /*0e40*/  @!P1 LDG.E R14, desc[UR14][R14.64] ;  /* 0x0000000e0e0e9981 */ /* 0x000ea8000c1e1900 */
[----:B------:R-:W2:Y:S01]  /*0e50*/  @!P1 LDG.E R17, desc[UR14][R16.64] ;  /* 0x0000000e10119981 */ /* 0x000ea2000c1e1900 */
[C---:B------:R-:W-:Y:S01]  /*0e60*/  IADD3 R27, PT, PT, R11.reuse, 0x80, RZ ;  /* 0x000000800b1b7810 */ /* 0x040fe20007ffe0ff */
[----:B------:R-:W-:-:S03]  /*0e70*/  @!P1 IMAD.WIDE R12, R11, 0x4, R8 ;  /* 0x000000040b0c9825 */ /* 0x000fc600078e0208 */
[----:B------:R-:W-:-:S13]  /*0e80*/  ISETP.GE.AND P2, PT, R27, R0, PT ;  /* 0x000000001b00720c */ /* 0x000fda0003f46270 */
[----:B------:R-:W-:Y:S01]  /*0e90*/  @!P2 IMAD.WIDE R24, R27, 0x4, R2 ;  /* 0x000000041b18a825 */ /* 0x000fe200078e0202 */
[----:B------:R-:W1:Y:S03]  /*0ea0*/  @!P2 LDC R29, c[0x0][0x38c] ;  /* 0x0000e300ff1dab82 */ /* 0x000e660000000800 */
[----:B--2---:R-:W-:-:S04]  /*0eb0*/  @!P1 FADD R18, R14, -R17 ;  /* 0x800000110e129221 */ /* 0x004fc80000000000 */
[----:B0-----:R-:W-:Y:S01]  /*0ec0*/  @!P1 FFMA R23, R18, R23, R17 ;  /* 0x0000001712179223 */ /* 0x001fe20000000011 */
[----:B------:R-:W-:-:S04]  /*0ed0*/  @!P2 IMAD.WIDE R18, R27, 0x4, R4 ;  /* 0x000000041b12a825 */ /* 0x000fc800078e0204 */
[----:B------:R0:W-:Y:S04]  /*0ee0*/  @!P1 STG.E desc[UR14][R12.64], R23 ;  /* 0x000000170c009986 */ /* 0x0001e8000c10190e */
[----:B------:R-:W2:Y:S04]  /*0ef0*/  @!P2 LDG.E R24, desc[UR14][R24.64] ;  /* 0x0000000e1818a981 */ /* 0x000ea8000c1e1900 */
[----:B------:R-:W2:Y:S01]  /*0f00*/  @!P2 LDG.E R19, desc[UR14][R18.64] ;  /* 0x0000000e1213a981 */ /* 0x000ea2000c1e1900 */
[----:B------:R-:W-:Y:S01]  /*0f10*/  IADD3 R21, PT, PT, R11, 0x100, RZ ;  /* 0x000001000b157810 */ /* 0x000fe20007ffe0ff */
[----:B------:R-:W-:-:S03]  /*0f20*/  @!P2 IMAD.WIDE R14, R27, 0x4, R8 ;  /* 0x000000041b0ea825 */ /* 0x000fc600078e0208 */
[----:B------:R-:W-:-:S13]  /*0f30*/  ISETP.GE.AND P1, PT, R21, R0, PT ;  /* 0x000000001500720c */ /* 0x000fda0003f26270 */
[----:B------:R-:W-:-:S04]  /*0f40*/  @!P1 IMAD.WIDE R26, R21, 0x4, R2 ;  /* 0x00000004151a9825 */ /* 0x000fc800078e0202 */
[----:B--2---:R-:W-:-:S04]  /*0f50*/  @!P2 FADD R16, R24, -R19 ;  /* 0x800000131810a221 */ /* 0x004fc80000000000 */
[----:B-1----:R-:W-:Y:S01]  /*0f60*/  @!P2 FFMA R29, R16, R29, R19 ;  /* 0x0000001d101da223 */ /* 0x002fe20000000013 */
[----:B------:R-:W-:Y:S01]  /*0f70*/  @!P1 IMAD.WIDE R16, R21, 0x4, R4 ;  /* 0x0000000415109825 */ /* 0x000fe200078e0204 */
[----:B------:R-:W1:Y:S03]  /*0f80*/  @!P1 LDC R19, c[0x0][0x38c] ;  /* 0x0000e300ff139b82 */ /* 0x000e660000000800 */
[----:B------:R2:W-:Y:S04]  /*0f90*/  @!P2 STG.E desc[UR14][R14.64], R29 ;  /* 0x0000001d0e00a986 */ /* 0x0005e8000c10190e */
[----:B------:R-:W3:Y:S04]  /*0fa0*/  @!P1 LDG.E R26, desc[UR14][R26.64] ;  /* 0x0000000e1a1a9981 */ /* 0x000ee8000c1e1900 */
[----:B------:R-:W3:Y:S01]  /*0fb0*/  @!P1 LDG.E R17, desc[UR14][R16.64] ;  /* 0x0000000e10119981 */ /* 0x000ee2000c1e1900 */
[----:B0-----:R-:W-:-:S02]  /*0fc0*/  VIADD R23, R11, 0x180 ;  /* 0x000001800b177836 */ /* 0x001fc40000000000 */
[----:B------:R-:W-:-:S03]  /*0fd0*/  @!P1 IMAD.WIDE R12, R21, 0x4, R8 ;  /* 0x00000004150c9825 */ /* 0x000fc600078e0208 */
[----:B------:R-:W-:-:S13]  /*0fe0*/  ISETP.GE.AND P2, PT, R23, R0, PT ;  /* 0x000000001700720c */ /* 0x000fda0003f46270 */
[----:B------:R-:W-:-:S04]  /*0ff0*/  @!P2 IMAD.WIDE R20, R23, 0x4, R4 ;  /* 0x000000041714a825 */ /* 0x000fc800078e0204 */
[----:B---3--:R-:W-:-:S04]  /*1000*/  @!P1 FADD R18, R26, -R17 ;  /* 0x800000111a129221 */ /* 0x008fc80000000000 */
[----:B-1----:R-:W-:Y:S01]  /*1010*/  @!P1 FFMA R11, R18, R19, R17 ;  /* 0x00000013120b9223 */ /* 0x002fe20000000011 */
[C---:B------:R-:W-:Y:S01]  /*1020*/  @!P2 IMAD.WIDE R18, R23.reuse, 0x4, R2 ;  /* 0x000000041712a825 */ /* 0x040fe200078e0202 */
[----:B------:R-:W0:Y:S03]  /*1030*/  @!P2 LDC R17, c[0x0][0x38c] ;  /* 0x0000e300ff11ab82 */ /* 0x000e260000000800 */
[----:B------:R1:W-:Y:S04]  /*1040*/  @!P1 STG.E desc[UR14][R12.64], R11 ;  /* 0x0000000b0c009986 */ /* 0x0003e8000c10190e */
[----:B------:R-:W3:Y:S04]  /*1050*/  @!P2 LDG.E R18, desc[UR14][R18.64] ;  /* 0x0000000e1212a981 */ /* 0x000ee8000c1e1900 */
[----:B------:R-:W3:Y:S01]  /*1060*/  @!P2 LDG.E R21, desc[UR14][R20.64] ;  /* 0x0000000e1415a981 */ /* 0x000ee2000c1e1900 */
[----:B--2---:R-:W-:Y:S01]  /*1070*/  @!P2 IMAD.WIDE R14, R23, 0x4, R8 ;  /* 0x00000004170ea825 */ /* 0x004fe200078e0208 */
[----:B------:R-:W-:-:S03]  /*1080*/  IADD3 R6, PT, PT, R6, 0x4, RZ ;  /* 0x0000000406067810 */ /* 0x000fc60007ffe0ff */
[----:B---3--:R-:W-:-:S04]  /*1090*/  @!P2 FADD R16, R18, -R21 ;  /* 0x800000151210a221 */ /* 0x008fc80000000000 */
[----:B0-----:R-:W-:-:S05]  /*10a0*/  @!P2 FFMA R17, R16, R17, R21 ;  /* 0x000000111011a223 */ /* 0x001fca0000000015 */
[----:B------:R1:W-:Y:S02]  /*10b0*/  @!P2 STG.E desc[UR14][R14.64], R17 ;  /* 0x000000110e00a986 */ /* 0x0003e4000c10190e */
.L_x_10:
[----:B------:R-:W-:Y:S05]  /*10c0*/  @!P0 EXIT ;  /* 0x000000000000894d */ /* 0x000fea0003800000 */
[----:B------:R-:W-:Y:S02]  /*10d0*/  ISETP.NE.AND P0, PT, R22, 0x1, PT ;  /* 0x000000011600780c */ /* 0x000fe40003f05270 */
[----:B------:R-:W-:-:S04]  /*10e0*/  LOP3.LUT R10, R10, 0x1, RZ, 0xc0, !PT ;  /* 0x000000010a0a7812 */ /* 0x000fc800078ec0ff */
[----:B------:R-:W-:-:S07]  /*10f0*/  ISETP.NE.U32.AND P2, PT, R10, 0x1, PT ;  /* 0x000000010a00780c */ /* 0x000fce0003f45070 */
[----:B------:R-:W-:Y:S06]  /*1100*/  @!P0 BRA `(.L_x_11) ;  /* 0x00000000005c8947 */ /* 0x000fec0003800000 */
[----:B-1----:R-:W-:-:S04]  /*1110*/  LEA R15, R6, R7, 0x7 ;  /* 0x00000007060f7211 */ /* 0x002fc800078e38ff */
        /* <DEDUP_REMOVED lines=9> */
[----:B------:R-:W-:-:S04]  /*11b0*/  @!P1 IMAD.WIDE R18, R23, 0x4, R4 ;  /* 0x0000000417129825 */ /* 0x000fc800078e0204 */
[----:B--2---:R-:W-:-:S04]  /*11c0*/  @!P0 FADD R16, R10, -R13 ;  /* 0x8000000d0a108221 */ /* 0x004fc80000000000 */
[----:B0-----:R-:W-:Y:S01]  /*11d0*/  @!P0 FFMA R21, R16, R21, R13 ;  /* 0x0000001510158223 */ /* 0x001fe2000000000d */
[C---:B------:R-:W-:Y:S01]  /*11e0*/  @!P1 IMAD.WIDE R16, R23.reuse, 0x4, R2 ;  /* 0x0000000417109825 */ /* 0x040fe200078e0202 */
[----:B------:R-:W0:Y:S03]  /*11f0*/  @!P1 LDC R13, c[0x0][0x38c] ;  /* 0x0000e300ff0d9b82 */ /* 0x000e260000000800 */
[----:B------:R2:W-:Y:S04]  /*1200*/  @!P0 STG.E desc[UR14][R14.64], R21 ;  /* 0x000000150e008986 */ /* 0x0005e8000c10190e */
[----:B------:R-:W3:Y:S04]  /*1210*/  @!P1 LDG.E R16, desc[UR14][R16.64] ;  /* 0x0000000e10109981 */ /* 0x000ee8000c1e1900 */
[----:B------:R-:W3:Y:S01]  /*1220*/  @!P1 LDG.E R19, desc[UR14][R18.64] ;  /* 0x0000000e12139981 */ /* 0x000ee2000c1e1900 */
[----:B------:R-:W-:Y:S01]  /*1230*/  @!P1 IMAD.WIDE R10, R23, 0x4, R8 ;  /* 0x00000004170a9825 */ /* 0x000fe200078e0208 */
[----:B------:R-:W-:-:S03]  /*1240*/  IADD3 R6, PT, PT, R6, 0x2, RZ ;  /* 0x0000000206067810 */ /* 0x000fc60007ffe0ff */
[----:B---3--:R-:W-:-:S04]  /*1250*/  @!P1 FADD R12, R16, -R19 ;  /* 0x80000013100c9221 */ /* 0x008fc80000000000 */
[----:B0-----:R-:W-:-:S05]  /*1260*/  @!P1 FFMA R13, R12, R13, R19 ;  /* 0x0000000d0c0d9223 */ /* 0x001fca0000000013 */
[----:B------:R2:W-:Y:S02]  /*1270*/  @!P1 STG.E desc[UR14][R10.64], R13 ;  /* 0x0000000d0a009986 */ /* 0x0005e4000c10190e */
.L_x_11:
[----:B------:R-:W-:Y:S05]  /*1280*/  @P2 EXIT ;  /* 0x000000000000294d */ /* 0x000fea0003800000 */
[----:B------:R-:W-:-:S04]  /*1290*/  LEA R7, R6, R7, 0x7 ;  /* 0x0000000706077211 */ /* 0x000fc800078e38ff */
[----:B------:R-:W-:-:S13]  /*12a0*/  ISETP.GE.AND P0, PT, R7, R0, PT ;  /* 0x000000000700720c */ /* 0x000fda0003f06270 */
[----:B------:R-:W-:Y:S05]  /*12b0*/  @P0 EXIT ;  /* 0x000000000000094d */ /* 0x000fea0003800000 */
[C---:B------:R-:W-:Y:S01]  /*12c0*/  IMAD.WIDE R2, R7.reuse, 0x4, R2 ;  /* 0x0000000407027825 */ /* 0x040fe200078e0202 */
[----:B------:R-:W0:Y:S03]  /*12d0*/  LDCU UR4, c[0x0][0x38c] ;  /* 0x00007180ff0477ac */ /* 0x000e260008000800 */
[C---:B------:R-:W-:Y:S02]  /*12e0*/  IMAD.WIDE R4, R7.reuse, 0x4, R4 ;  /* 0x0000000407047825 */ /* 0x040fe400078e0204 */
[----:B------:R-:W3:Y:S04]  /*12f0*/  LDG.E R2, desc[UR14][R2.64] ;  /* 0x0000000e02027981 */ /* 0x000ee8000c1e1900 */
[----:B------:R-:W3:Y:S01]  /*1300*/  LDG.E R5, desc[UR14][R4.64] ;  /* 0x0000000e04057981 */ /* 0x000ee2000c1e1900 */
[----:B------:R-:W-:-:S04]  /*1310*/  IMAD.WIDE R8, R7, 0x4, R8 ;  /* 0x0000000407087825 */ /* 0x000fc800078e0208 */
[----:B---3--:R-:W-:-:S04]  /*1320*/  FADD R0, R2, -R5 ;  /* 0x8000000502007221 */ /* 0x008fc80000000000 */
[----:B0-----:R-:W-:-:S05]  /*1330*/  FFMA R7, R0, UR4, R5 ;  /* 0x0000000400077c23 */ /* 0x001fca0008000005 */
[----:B------:R-:W-:Y:S01]  /*1340*/  STG.E desc[UR14][R8.64], R7 ;  /* 0x0000000708007986 */ /* 0x000fe2000c10190e */
[----:B------:R-:W-:Y:S05]  /*1350*/  EXIT ;  /* 0x000000000000794d */ /* 0x000fea0003800000 */
.L_x_5:
[----:B------:R-:W-:-:S13]  /*1360*/  ISETP.GE.AND P0, PT, R10, 0x1, PT ;  /* 0x000000010a00780c */ /* 0x000fda0003f06270 */
[----:B------:R-:W-:Y:S05]  /*1370*/  @!P0 EXIT ;  /* 0x000000000000894d */ /* 0x000fea0003800000 */
[----:B------:R-:W-:Y:S01]  /*1380*/  ISETP.GE.U32.AND P0, PT, R10, 0x8, PT ;  /* 0x000000080a00780c */ /* 0x000fe20003f06070 */
[----:B------:R-:W-:-:S12]  /*1390*/  HFMA2 R0, -RZ, RZ, 0, 0 ;  /* 0x00000000ff007431 */ /* 0x000fd800000001ff */
[----:B------:R-:W-:Y:S05]  /*13a0*/  @!P0 BRA `(.L_x_12) ;  /* 0x0000000400448947 */ /* 0x000fea0003800000 */
[----:B------:R-:W0:Y:S01]  /*13b0*/  LDC.64 R12, c[0x0][0x398] ;  /* 0x0000e600ff0c7b82 */ /* 0x000e220000000a00 */
[----:B------:R-:W-:Y:S01]  /*13c0*/  UIADD3 UR4, UP2, UPT, UR13, 0x600, URZ ;  /* 0x000006000d047890 */ /* 0x000fe2000ff5e0ff */
[----:B------:R-:W-:Y:S01]  /*13d0*/  LOP3.LUT R0, R10, 0x7ffffff8, RZ, 0xc0, !PT ;  /* 0x7ffffff80a007812 */ /* 0x000fe200078ec0ff */
[----:B------:R-:W1:Y:S02]  /*13e0*/  LDCU UR17, c[0x0][0x38c] ;  /* 0x00007180ff1177ac */ /* 0x000e640008000800 */
[----:B------:R-:W-:-:S03]  /*13f0*/  UIADD3 UR10, UP1, UPT, UR4, UR10, URZ ;  /* 0x0000000a040a7290 */ /* 0x000fc6000ff3e0ff */
[----:B------:R-:W2:Y:S01]  /*1400*/  LDC.64 R8, c[0x0][0x390] ;  /* 0x0000e400ff087b82 */ /* 0x000ea20000000a00 */
[----:B------:R-:W-:Y:S01]  /*1410*/  UIADD3 UR8, UP0, UPT, UR4, UR8, URZ ;  /* 0x0000000804087290 */ /* 0x000fe2000ff1e0ff */
[----:B------:R-:W-:Y:S01]  /*1420*/  IMAD.MOV R0, RZ, RZ, -R0 ;  /* 0x000000ffff007224 */ /* 0x000fe200078e0a00 */
[----:B------:R-:W-:Y:S02]  /*1430*/  UIADD3.X UR5, UPT, UPT, URZ, UR16, URZ, UP2, !UPT ;  /* 0x00000010ff057290 */ /* 0x000fe400097fe4ff */
[----:B------:R-:W-:Y:S02]  /*1440*/  UIADD3 UR4, UP2, UPT, UR4, UR6, URZ ;  /* 0x0000000604047290 */ /* 0x000fe4000ff5e0ff */
[----:B------:R-:W-:Y:S01]  /*1450*/  UIADD3.X UR11, UPT, UPT, UR5, UR11, URZ, UP1, !UPT ;  /* 0x0000000b050b7290 */ /* 0x000fe20008ffe4ff */
[----:B------:R-:W3:Y:S01]  /*1460*/  LDC.64 R14, c[0x0][0x3a8] ;  /* 0x0000ea00ff0e7b82 */ /* 0x000ee20000000a00 */
[----:B------:R-:W-:Y:S02]  /*1470*/  UIADD3.X UR9, UPT, UPT, UR5, UR9, URZ, UP0, !UPT ;  /* 0x0000000905097290 */ /* 0x000fe400087fe4ff */
[----:B------:R-:W-:Y:S01]  /*1480*/  UIADD3.X UR5, UPT, UPT, UR5, UR7, URZ, UP2, !UPT ;  /* 0x0000000705057290 */ /* 0x000fe200097fe4ff */
[----:B0-----:R-:W-:-:S04]  /*1490*/  IMAD.WIDE.U32 R10, R7, 0x4, R12 ;  /* 0x00000004070a7825 */ /* 0x001fc800078e000c */
[----:B--2---:R-:W-:-:S04]  /*14a0*/  IMAD.WIDE.U32 R8, R7, 0x4, R8 ;  /* 0x0000000407087825 */ /* 0x004fc800078e0008 */
[C---:B---3--:R-:W-:Y:S01]  /*14b0*/  IMAD.WIDE.U32 R12, R7.reuse, 0x4, R14 ;  /* 0x00000004070c7825 */ /* 0x048fe200078e000e */
[----:B-1----:R-:W-:-:S07]  /*14c0*/  IADD3 R7, PT, PT, R7, 0x80, RZ ;  /* 0x0000008007077810 */ /* 0x002fce0007ffe0ff */
.L_x_13:
[----:B------:R-:W-:Y:S02]  /*14d0*/  IADD3 R22, P1, PT, R12, UR13, RZ ;  /* 0x0000000d0c167c10 */ /* 0x000fe4000ff3e0ff */
[----:B--2---:R-:W-:Y:S02]  /*14e0*/  IADD3 R20, P0, PT, R10, UR13, RZ ;  /* 0x0000000d0a147c10 */ /* 0x004fe4000ff1e0ff */
[----:B------:R-:W-:Y:S02]  /*14f0*/  IADD3.X R23, PT, PT, R13, UR16, RZ, P1, !PT ;  /* 0x000000100d177c10 */ /* 0x000fe40008ffe4ff */
[----:B------:R-:W-:-:S04]  /*1500*/  IADD3.X R21, PT, PT, R11, UR16, RZ, P0, !PT ;  /* 0x000000100b157c10 */ /* 0x000fc800087fe4ff */
[----:B------:R-:W2:Y:S04]  /*1510*/  LDG.E R23, desc[UR14][R22.64] ;  /* 0x0000000e16177981 */ /* 0x000ea8000c1e1900 */
[----:B------:R-:W2:Y:S01]  /*1520*/  LDG.E R20, desc[UR14][R20.64] ;  /* 0x0000000e14147981 */ /* 0x000ea2000c1e1900 */
[----:B------:R-:W-:Y:S02]  /*1530*/  IADD3 R14, P0, PT, R8, UR13, RZ ;  /* 0x0000000d080e7c10 */ /* 0x000fe4000ff1e0ff */
[----:B------:R-:W-:Y:S02]  /*1540*/  MOV R16, UR10 ;  /* 0x0000000a00107c02 */ /* 0x000fe40008000f00 */
[----:B------:R-:W-:Y:S02]  /*1550*/  MOV R17, UR11 ;  /* 0x0000000b00117c02 */ /* 0x000fe40008000f00 */
[----:B------:R-:W-:-:S02]  /*1560*/  MOV R18, UR4 ;  /* 0x0000000400127c02 */ /* 0x000fc40008000f00 */
[----:B------:R-:W-:Y:S01]  /*1570*/  MOV R19, UR5 ;  /* 0x0000000500137c02 */ /* 0x000fe20008000f00 */
[----:B------:R-:W-:Y:S01]  /*1580*/  IMAD.WIDE R16, R7, 0x4, R16 ;  /* 0x0000000407107825 */ /* 0x000fe200078e0210 */
[----:B------:R-:W-:-:S03]  /*1590*/  IADD3.X R15, PT, PT, R9, UR16, RZ, P0, !PT ;  /* 0x00000010090f7c10 */ /* 0x000fc600087fe4ff */
[----:B------:R-:W-:-:S04]  /*15a0*/  IMAD.WIDE R18, R7, 0x4, R18 ;  /* 0x0000000407127825 */ /* 0x000fc800078e0212 */
[----:B--2---:R-:W-:-:S04]  /*15b0*/  FADD R6, R20, -R23 ;  /* 0x8000001714067221 */ /* 0x004fc80000000000 */
[----:B------:R-:W-:-:S05]  /*15c0*/  FFMA R25, R6, UR17, R23 ;  /* 0x0000001106197c23 */ /* 0x000fca0008000017 */
[----:B------:R0:W-:Y:S04]  /*15d0*/  STG.E desc[UR14][R14.64], R25 ;  /* 0x000000190e007986 */ /* 0x0001e8000c10190e */
[----:B------:R-:W2:Y:S04]  /*15e0*/  LDG.E R6, desc[UR14][R16.64+-0x600] ;  /* 0xfffa000e10067981 */ /* 0x000ea8000c1e1900 */
[----:B------:R-:W2:Y:S01]  /*15f0*/  LDG.E R23, desc[UR14][R18.64+-0x600] ;  /* 0xfffa000e12177981 */ /* 0x000ea2000c1e1900 */
[----:B------:R-:W-:Y:S02]  /*1600*/  MOV R20, UR8 ;  /* 0x0000000800147c02 */ /* 0x000fe40008000f00 */
[----:B------:R-:W-:-:S03]  /*1610*/  MOV R21, UR9 ;  /* 0x0000000900157c02 */ /* 0x000fc60008000f00 */
[----:B------:R-:W-:-:S04]  /*1620*/  IMAD.WIDE R20, R7, 0x4, R20 ;  /* 0x0000000407147825 */ /* 0x000fc800078e0214 */
[----:B--2---:R-:W-:-:S04]  /*1630*/  FADD R6, R6, -R23 ;  /* 0x8000001706067221 */ /* 0x004fc80000000000 */
[----:B------:R-:W-:-:S05]  /*1640*/  FFMA R23, R6, UR17, R23 ;  /* 0x0000001106177c23 */ /* 0x000fca0008000017 */
[----:B------:R1:W-:Y:S04]  /*1650*/  STG.E desc[UR14][R20.64+-0x600], R23 ;  /* 0xfffa001714007986 */ /* 0x0003e8000c10190e */
[----:B------:R-:W2:Y:S04]  /*1660*/  LDG.E R6, desc[UR14][R16.64+-0x400] ;  /* 0xfffc000e10067981 */ /* 0x000ea8000c1e1900 */
[----:B------:R-:W2:Y:S02]  /*1670*/  LDG.E R27, desc[UR14][R18.64+-0x400] ;  /* 0xfffc000e121b7981 */ /* 0x000ea4000c1e1900 */
[----:B--2---:R-:W-:-:S04]  /*1680*/  FADD R6, R6, -R27 ;  /* 0x8000001b06067221 */ /* 0x004fc80000000000 */
[----:B------:R-:W-:-:S05]  /*1690*/  FFMA R27, R6, UR17, R27 ;  /* 0x00000011061b7c23 */ /* 0x000fca000800001b */
[----:B------:R-:W-:Y:S04]  /*16a0*/  STG.E desc[UR14][R20.64+-0x400], R27 ;  /* 0xfffc001b14007986 */ /* 0x000fe8000c10190e */
[----:B------:R-:W2:Y:S04]  /*16b0*/  LDG.E R6, desc[UR14][R16.64+-0x200] ;  /* 0xfffe000e10067981 */ /* 0x000ea8000c1e1900 */
[----:B0-----:R-:W2:Y:S02]  /*16c0*/  LDG.E R15, desc[UR14][R18.64+-0x200] ;  /* 0xfffe000e120f7981 */ /* 0x001ea4000c1e1900 */
[----:B--2---:R-:W-:-:S04]  /*16d0*/  FADD R6, R6, -R15 ;  /* 0x8000000f06067221 */ /* 0x004fc80000000000 */
[----:B------:R-:W-:-:S05]  /*16e0*/  FFMA R15, R6, UR17, R15 ;  /* 0x00000011060f7c23 */ /* 0x000fca000800000f */
[----:B------:R0:W-:Y:S04]  /*16f0*/  STG.E desc[UR14][R20.64+-0x200], R15 ;  /* 0xfffe000f14007986 */ /* 0x0001e8000c10190e */
[----:B------:R-:W2:Y:S04]  /*1700*/  LDG.E R6, desc[UR14][R16.64] ;  /* 0x0000000e10067981 */ /* 0x000ea8000c1e1900 */
[----:B-1----:R-:W2:Y:S02]  /*1710*/  LDG.E R23, desc[UR14][R18.64] ;  /* 0x0000000e12177981 */ /* 0x002ea4000c1e1900 */
[----:B--2---:R-:W-:-:S04]  /*1720*/  FADD R6, R6, -R23 ;  /* 0x8000001706067221 */ /* 0x004fc80000000000 */
[----:B------:R-:W-:-:S05]  /*1730*/  FFMA R23, R6, UR17, R23 ;  /* 0x0000001106177c23 */ /* 0x000fca0008000017 */
[----:B------:R1:W-:Y:S04]  /*1740*/  STG.E desc[UR14][R20.64], R23 ;  /* 0x0000001714007986 */ /* 0x0003e8000c10190e */
[----:B------:R-:W2:Y:S04]  /*1750*/  LDG.E R6, desc[UR14][R16.64+0x200] ;  /* 0x0002000e10067981 */ /* 0x000ea8000c1e1900 */
[----:B------:R-:W2:Y:S02]  /*1760*/  LDG.E R25, desc[UR14][R18.64+0x200] ;  /* 0x0002000e12197981 */ /* 0x000ea4000c1e1900 */
[----:B--2---:R-:W-:-:S04]  /*1770*/  FADD R6, R6, -R25 ;  /* 0x8000001906067221 */ /* 0x004fc80000000000 */
[----:B------:R-:W-:-:S05]  /*1780*/  FFMA R25, R6, UR17, R25 ;  /* 0x0000001106197c23 */ /* 0x000fca0008000019 */
[----:B------:R2:W-:Y:S04]  /*1790*/  STG.E desc[UR14][R20.64+0x200], R25 ;  /* 0x0002001914007986 */ /* 0x0005e8000c10190e */
[----:B------:R-:W3:Y:S04]  /*17a0*/  LDG.E R6, desc[UR14][R16.64+0x400] ;  /* 0x0004000e10067981 */ /* 0x000ee8000c1e1900 */
[----:B0-----:R-:W3:Y:S02]  /*17b0*/  LDG.E R15, desc[UR14][R18.64+0x400] ;  /* 0x0004000e120f7981 */ /* 0x001ee4000c1e1900 */
[----:B---3--:R-:W-:-:S04]  /*17c0*/  FADD R6, R6, -R15 ;  /* 0x8000000f06067221 */ /* 0x008fc80000000000 */
[----:B------:R-:W-:-:S05]  /*17d0*/  FFMA R15, R6, UR17, R15 ;  /* 0x00000011060f7c23 */ /* 0x000fca000800000f */
[----:B------:R2:W-:Y:S04]  /*17e0*/  STG.E desc[UR14][R20.64+0x400], R15 ;  /* 0x0004000f14007986 */ /* 0x0005e8000c10190e */
[----:B------:R-:W3:Y:S04]  /*17f0*/  LDG.E R6, desc[UR14][R16.64+0x600] ;  /* 0x0006000e10067981 */ /* 0x000ee8000c1e1900 */
[----:B-1----:R-:W3:Y:S01]  /*1800*/  LDG.E R23, desc[UR14][R18.64+0x600] ;  /* 0x0006000e12177981 */ /* 0x002ee2000c1e1900 */
[----:B------:R-:W-:-:S04]  /*1810*/  IADD3 R0, PT, PT, R0, 0x8, RZ ;  /* 0x0000000800007810 */ /* 0x000fc80007ffe0ff */
[----:B------:R-:W-:Y:S01]  /*1820*/  ISETP.NE.AND P0, PT, R0, RZ, PT ;  /* 0x000000ff0000720c */ /* 0x000fe20003f05270 */
[----:B------:R-:W-:Y:S01]  /*1830*/  UIADD3 UR13, UP0, UPT, UR13, 0x1000, URZ ;  /* 0x000010000d0d7890 */ /* 0x000fe2000ff1e0ff */
[----:B------:R-:W-:-:S03]  /*1840*/  VIADD R7, R7, 0x400 ;  /* 0x0000040007077836 */ /* 0x000fc60000000000 */
[----:B------:R-:W-:Y:S01]  /*1850*/  UIADD3.X UR16, UPT, UPT, URZ, UR16, URZ, UP0, !UPT ;  /* 0x00000010ff107290 */ /* 0x000fe200087fe4ff */
[----:B---3--:R-:W-:-:S04]  /*1860*/  FADD R6, R6, -R23 ;  /* 0x8000001706067221 */ /* 0x008fc80000000000 */
[----:B------:R-:W-:-:S05]  /*1870*/  FFMA R23, R6, UR17, R23 ;  /* 0x0000001106177c23 */ /* 0x000fca0008000017 */
[----:B------:R2:W-:Y:S01]  /*1880*/  STG.E desc[UR14][R20.64+0x600], R23 ;  /* 0x0006001714007986 */ /* 0x0005e2000c10190e */
[----:B------:R-:W-:Y:S05]  /*1890*/  @P0 BRA `(.L_x_13) ;  /* 0xfffffffc000c0947 */ /* 0x000fea000383ffff */
[----:B------:R-:W0:Y:S02]  /*18a0*/  LDC R0, c[0x0][0x388] ;  /* 0x0000e200ff007b82 */ /* 0x000e240000000800 */
[----:B0-----:R-:W-:-:S07]  /*18b0*/  LOP3.LUT R0, R0, 0x7ffffff8, RZ, 0xc0, !PT ;  /* 0x7ffffff800007812 */ /* 0x001fce00078ec0ff */
.L_x_12:
[----:B------:R-:W0:Y:S02]  /*18c0*/  LDC R14, c[0x0][0x388] ;  /* 0x0000e200ff0e7b82 */ /* 0x000e240000000800 */
[----:B0-----:R-:W-:-:S04]  /*18d0*/  LOP3.LUT R10, R14, 0x7, RZ, 0xc0, !PT ;  /* 0x000000070e0a7812 */ /* 0x001fc800078ec0ff */
[----:B------:R-:W-:-:S13]  /*18e0*/  ISETP.NE.AND P0, PT, R10, RZ, PT ;  /* 0x000000ff0a00720c */ /* 0x000fda0003f05270 */
[----:B------:R-:W-:Y:S05]  /*18f0*/  @!P0 EXIT ;  /* 0x000000000000894d */ /* 0x000fea0003800000 */
[----:B------:R-:W0:Y:S01]  /*1900*/  LDCU.64 UR4, c[0x0][0x390] ;  /* 0x00007200ff0477ac */ /* 0x000e220008000a00 */
[----:B------:R-:W-:Y:S01]  /*1910*/  SHF.L.U32 R8, R14, 0x7, RZ ;  /* 0x000000070e087819 */ /* 0x000fe200000006ff */
[----:B--2---:R-:W1:Y:S01]  /*1920*/  S2R R15, SR_TID.X ;  /* 0x00000000000f7919 */ /* 0x004e620000002100 */
[----:B------:R-:W-:Y:S02]  /*1930*/  ISETP.GE.U32.AND P0, PT, R10, 0x4, PT ;  /* 0x000000040a00780c */ /* 0x000fe40003f06070 */
[----:B------:R-:W-:Y:S01]  /*1940*/  SHF.R.S32.HI R6, RZ, 0x1f, R8 ;  /* 0x0000001fff067819 */ /* 0x000fe20000011408 */
[----:B------:R-:W-:Y:S01]  /*1950*/  IMAD.WIDE.U32 R8, R8, UR12, RZ ;  /* 0x0000000c08087c25 */ /* 0x000fe2000f8e00ff */
[----:B------:R-:W-:-:S03]  /*1960*/  LOP3.LUT R18, R14, 0x3, RZ, 0xc0, !PT ;  /* 0x000000030e127812 */ /* 0x000fc600078ec0ff */
[----:B------:R-:W-:Y:S01]  /*1970*/  IMAD R7, R6, UR12, RZ ;  /* 0x0000000c06077c24 */ /* 0x000fe2000f8e02ff */
[----:B------:R-:W-:Y:S02]  /*1980*/  SHF.L.U32 R6, R8, 0x2, RZ ;  /* 0x0000000208067819 */ /* 0x000fe400000006ff */
[----:B------:R-:W-:Y:S02]  /*1990*/  ISETP.NE.AND P1, PT, R18, RZ, PT ;  /* 0x000000ff1200720c */ /* 0x000fe40003f25270 */
[----:B------:R-:W-:Y:S02]  /*19a0*/  IADD3 R7, PT, PT, R9, R7, RZ ;  /* 0x0000000709077210 */ /* 0x000fe40007ffe0ff */
[----:B0-----:R-:W-:Y:S02]  /*19b0*/  IADD3 R6, P2, PT, R6, UR4, RZ ;  /* 0x0000000406067c10 */ /* 0x001fe4000ff5e0ff */
[----:B------:R-:W-:-:S04]  /*19c0*/  SHF.L.U64.HI R7, R8, 0x2, R7 ;  /* 0x0000000208077819 */ /* 0x000fc80000010207 */
[----:B------:R-:W-:Y:S01]  /*19d0*/  IADD3.X R7, PT, PT, R7, UR5, RZ, P2, !PT ;  /* 0x0000000507077c10 */ /* 0x000fe200097fe4ff */
[----:B------:R-:W-:Y:S06]  /*19e0*/  @!P0 BRA `(.L_x_14) ;  /* 0x0000000000688947 */ /* 0x000fec0003800000 */
[----:B-1----:R-:W-:Y:S01]  /*19f0*/  LEA R13, R0, R15, 0x7 ;  /* 0x0000000f000d7211 */ /* 0x002fe200078e38ff */
[----:B------:R-:W0:Y:S04]  /*1a00*/  LDCU UR4, c[0x0][0x38c] ;  /* 0x00007180ff0477ac */ /* 0x000e280008000800 */
[----:B------:R-:W-:-:S04]  /*1a10*/  IMAD.WIDE R10, R13, 0x4, R2 ;  /* 0x000000040d0a7825 */ /* 0x000fc800078e0202 */
[C---:B------:R-:W-:Y:S01]  /*1a20*/  IMAD.WIDE R8, R13.reuse, 0x4, R4 ;  /* 0x000000040d087825 */ /* 0x040fe200078e0204 */
[----:B------:R-:W2:Y:S04]  /*1a30*/  LDG.E R12, desc[UR14][R10.64] ;  /* 0x0000000e0a0c7981 */ /* 0x000ea8000c1e1900 */
[----:B------:R-:W2:Y:S02]  /*1a40*/  LDG.E R17, desc[UR14][R8.64] ;  /* 0x0000000e08117981 */ /* 0x000ea4000c1e1900 */
[----:B--2---:R-:W-:Y:S01]  /*1a50*/  FADD R16, R12, -R17 ;  /* 0x800000110c107221 */ /* 0x004fe20000000000 */
[----:B------:R-:W-:-:S04]  /*1a60*/  IMAD.WIDE R12, R13, 0x4, R6 ;  /* 0x000000040d0c7825 */ /* 0x000fc800078e0206 */
[----:B0-----:R-:W-:-:S05]  /*1a70*/  FFMA R17, R16, UR4, R17 ;  /* 0x0000000410117c23 */ /* 0x001fca0008000011 */
[----:B------:R0:W-:Y:S04]  /*1a80*/  STG.E desc[UR14][R12.64], R17 ;  /* 0x000000110c007986 */ /* 0x0001e8000c10190e */
[----:B------:R-:W2:Y:S04]  /*1a90*/  LDG.E R16, desc[UR14][R10.64+0x200] ;  /* 0x0002000e0a107981 */ /* 0x000ea8000c1e1900 */
[----:B------:R-:W2:Y:S02]  /*1aa0*/  LDG.E R19, desc[UR14][R8.64+0x200] ;  /* 0x0002000e08137981 */ /* 0x000ea4000c1e1900 */
[----:B--2---:R-:W-:-:S04]  /*1ab0*/  FADD R16, R16, -R19 ;  /* 0x8000001310107221 */ /* 0x004fc80000000000 */
[----:B------:R-:W-:-:S05]  /*1ac0*/  FFMA R19, R16, UR4, R19 ;  /* 0x0000000410137c23 */ /* 0x000fca0008000013 */
[----:B------:R2:W-:Y:S04]  /*1ad0*/  STG.E desc[UR14][R12.64+0x200], R19 ;  /* 0x000200130c007986 */ /* 0x0005e8000c10190e */
[----:B------:R-:W3:Y:S04]  /*1ae0*/  LDG.E R16, desc[UR14][R10.64+0x400] ;  /* 0x0004000e0a107981 */ /* 0x000ee8000c1e1900 */
[----:B------:R-:W3:Y:S02]  /*1af0*/  LDG.E R21, desc[UR14][R8.64+0x400] ;  /* 0x0004000e08157981 */ /* 0x000ee4000c1e1900 */
[----:B---3--:R-:W-:-:S04]  /*1b00*/  FADD R16, R16, -R21 ;  /* 0x8000001510107221 */ /* 0x008fc80000000000 */
[----:B------:R-:W-:-:S05]  /*1b10*/  FFMA R21, R16, UR4, R21 ;  /* 0x0000000410157c23 */ /* 0x000fca0008000015 */
[----:B------:R2:W-:Y:S04]  /*1b20*/  STG.E desc[UR14][R12.64+0x400], R21 ;  /* 0x000400150c007986 */ /* 0x0005e8000c10190e */
[----:B------:R-:W3:Y:S04]  /*1b30*/  LDG.E R16, desc[UR14][R10.64+0x600] ;  /* 0x0006000e0a107981 */ /* 0x000ee8000c1e1900 */
[----:B0-----:R-:W3:Y:S01]  /*1b40*/  LDG.E R17, desc[UR14][R8.64+0x600] ;  /* 0x0006000e08117981 */ /* 0x001ee2000c1e1900 */
[----:B------:R-:W-:Y:S01]  /*1b50*/  IADD3 R0, PT, PT, R0, 0x4, RZ ;  /* 0x0000000400007810 */ /* 0x000fe20007ffe0ff */
[----:B---3--:R-:W-:-:S04]  /*1b60*/  FADD R16, R16, -R17 ;  /* 0x8000001110107221 */ /* 0x008fc80000000000 */
[----:B------:R-:W-:-:S05]  /*1b70*/  FFMA R17, R16, UR4, R17 ;  /* 0x0000000410117c23 */ /* 0x000fca0008000011 */
[----:B------:R2:W-:Y:S02]  /*1b80*/  STG.E desc[UR14][R12.64+0x600], R17 ;  /* 0x000600110c007986 */ /* 0x0005e4000c10190e */
.L_x_14:
[----:B------:R-:W-:Y:S05]  /*1b90*/  @!P1 EXIT ;  /* 0x000000000000994d */ /* 0x000fea0003800000 */
[----:B------:R-:W-:Y:S02]  /*1ba0*/  ISETP.NE.AND P0, PT, R18, 0x1, PT ;  /* 0x000000011200780c */ /* 0x000fe40003f05270 */
[----:B------:R-:W-:-:S04]  /*1bb0*/  LOP3.LUT R14, R14, 0x1, RZ, 0xc0, !PT ;  /* 0x000000010e0e7812 */ /* 0x000fc800078ec0ff */
[----:B------:R-:W-:-:S07]  /*1bc0*/  ISETP.NE.U32.AND P1, PT, R14, 0x1, PT ;  /* 0x000000010e00780c */ /* 0x000fce0003f25070 */
[----:B------:R-:W-:Y:S06]  /*1bd0*/  @!P0 BRA `(.L_x_15) ;  /* 0x0000000000408947 */ /* 0x000fec0003800000 */
[----:B-1----:R-:W-:Y:S01]  /*1be0*/  LEA R9, R0, R15, 0x7 ;  /* 0x0000000f00097211 */ /* 0x002fe200078e38ff */
[----:B------:R-:W0:Y:S04]  /*1bf0*/  LDCU UR4, c[0x0][0x38c] ;  /* 0x00007180ff0477ac */ /* 0x000e280008000800 */
[----:B------:R-:W-:-:S04]  /*1c00*/  IMAD.WIDE R10, R9, 0x4, R2 ;  /* 0x00000004090a7825 */ /* 0x000fc800078e0202 */
[C---:B--2---:R-:W-:Y:S01]  /*1c10*/  IMAD.WIDE R12, R9.reuse, 0x4, R4 ;  /* 0x00000004090c7825 */ /* 0x044fe200078e0204 */
[----:B------:R-:W2:Y:S04]  /*1c20*/  LDG.E R8, desc[UR14][R10.64] ;  /* 0x0000000e0a087981 */ /* 0x000ea8000c1e1900 */
[----:B------:R-:W2:Y:S02]  /*1c30*/  LDG.E R17, desc[UR14][R12.64] ;  /* 0x0000000e0c117981 */ /* 0x000ea4000c1e1900 */
[----:B--2---:R-:W-:Y:S01]  /*1c40*/  FADD R14, R8, -R17 ;  /* 0x80000011080e7221 */ /* 0x004fe20000000000 */
[----:B------:R-:W-:-:S04]  /*1c50*/  IMAD.WIDE R8, R9, 0x4, R6 ;  /* 0x0000000409087825 */ /* 0x000fc800078e0206 */
[----:B0-----:R-:W-:-:S05]  /*1c60*/  FFMA R17, R14, UR4, R17 ;  /* 0x000000040e117c23 */ /* 0x001fca0008000011 */
[----:B------:R0:W-:Y:S04]  /*1c70*/  STG.E desc[UR14][R8.64], R17 ;  /* 0x0000001108007986 */ /* 0x0001e8000c10190e */
[----:B------:R-:W2:Y:S04]  /*1c80*/  LDG.E R14, desc[UR14][R10.64+0x200] ;  /* 0x0002000e0a0e7981 */ /* 0x000ea8000c1e1900 */
[----:B------:R-:W2:Y:S01]  /*1c90*/  LDG.E R19, desc[UR14][R12.64+0x200] ;  /* 0x0002000e0c137981 */ /* 0x000ea2000c1e1900 */
[----:B------:R-:W-:Y:S01]  /*1ca0*/  IADD3 R0, PT, PT, R0, 0x2, RZ ;  /* 0x0000000200007810 */ /* 0x000fe20007ffe0ff */
[----:B--2---:R-:W-:-:S04]  /*1cb0*/  FADD R14, R14, -R19 ;  /* 0x800000130e0e7221 */ /* 0x004fc80000000000 */
[----:B------:R-:W-:-:S05]  /*1cc0*/  FFMA R19, R14, UR4, R19 ;  /* 0x000000040e137c23 */ /* 0x000fca0008000013 */
[----:B------:R0:W-:Y:S02]  /*1cd0*/  STG.E desc[UR14][R8.64+0x200], R19 ;  /* 0x0002001308007986 */ /* 0x0001e4000c10190e */
.L_x_15:
[----:B------:R-:W-:Y:S05]  /*1ce0*/  @P1 EXIT ;  /* 0x000000000000194d */ /* 0x000fea0003800000 */
[----:B-1----:R-:W-:Y:S01]  /*1cf0*/  LEA R15, R0, R15, 0x7 ;  /* 0x0000000f000f7211 */ /* 0x002fe200078e38ff */
[----:B------:R-:W0:Y:S04]  /*1d00*/  LDCU UR4, c[0x0][0x38c] ;  /* 0x00007180ff0477ac */ /* 0x000e280008000800 */
[----:B------:R-:W-:-:S04]  /*1d10*/  IMAD.WIDE R2, R15, 0x4, R2 ;  /* 0x000000040f027825 */ /* 0x000fc800078e0202 */
        /* <DEDUP_REMOVED lines=8> */
.L_x_16:
[----:B------:R-:W-:-:S00]  /*1da0*/  BRA `(.L_x_16) ;  /* 0xfffffffc00fc7947 */ /* 0x000fc0000383ffff */
[----:B------:R-:W-:-:S00]  /*1db0*/  NOP ;  /* 0x0000000000007918 */ /* 0x000fc00000000000 */
        /* <DEDUP_REMOVED lines=12> */
.L_x_36:


//--------------------- .text._ZN3cub18CUB_300001_SM_10006detail9transform16transform_kernelINS2_10policy_hubILb1EN4cuda3std3__45tupleIJN6thrust24THRUST_300001_SM_1000_NS6detail15normal_iteratorINSA_10device_ptrIfEEEESF_EEEE10policy1000Ei7functorSF_JPfSK_EEEvT0_iT1_T2_DpNS2_10kernel_argIT3_EE --------------------------
	.section	.text._ZN3cub18CUB_300001_SM_10006detail9transform16transform_kernelINS2_10policy_hubILb1EN4cuda3std3__45tupleIJN6thrust24THRUST_300001_SM_1000_NS6detail15normal_iteratorINSA_10device_ptrIfEEEESF_EEEE10policy1000Ei7functorSF_JPfSK_EEEvT0_iT1_T2_DpNS2_10kernel_argIT3_EE,"ax",@progbits
	.align	128
        .global         _ZN3cub18CUB_300001_SM_10006detail9transform16transform_kernelINS2_10policy_hubILb1EN4cuda3std3__45tupleIJN6thrust24THRUST_300001_SM_1000_NS6detail15normal_iteratorINSA_10device_ptrIfEEEESF_EEEE10policy1000Ei7functorSF_JPfSK_EEEvT0_iT1_T2_DpNS2_10kernel_argIT3_EE
        .type           _ZN3cub18CUB_300001_SM_10006detail9transform16transform_kernelINS2_10policy_hubILb1EN4cuda3std3__45tupleIJN6thrust24THRUST_300001_SM_1000_NS6detail15normal_iteratorINSA_10device_ptrIfEEEESF_EEEE10policy1000Ei7functorSF_JPfSK_EEEvT0_iT1_T2_DpNS2_10kernel_argIT3_EE,@function
        .size           _ZN3cub18CUB_300001_SM_10006detail9transform16transform_kernelINS2_10policy_hubILb1EN4cuda3std3__45tupleIJN6thrust24THRUST_300001_SM_1000_NS6detail15normal_iteratorINSA_10device_ptrIfEEEESF_EEEE10policy1000Ei7functorSF_JPfSK_EEEvT0_iT1_T2_DpNS2_10kernel_argIT3_EE,(.L_x_37 - _ZN3cub18CUB_300001_SM_10006detail9transform16transform_kernelINS2_10policy_hubILb1EN4cuda3std3__45tupleIJN6thrust24THRUST_300001_SM_1000_NS6detail15normal_iteratorINSA_10device_ptrIfEEEESF_EEEE10policy1000Ei7functorSF_JPfSK_EEEvT0_iT1_T2_DpNS2_10kernel_argIT3_EE)
        .other          _ZN3cub18CUB_300001_SM_10006detail9transform16transform_kernelINS2_10policy_hubILb1EN4cuda3std3__45tupleIJN6thrust24THRUST_300001_SM_1000_NS6detail15normal_iteratorINSA_10device_ptrIfEEEESF_EEEE10policy1000Ei7functorSF_JPfSK_EEEvT0_iT1_T2_DpNS2_10kernel_argIT3_EE,@"STO_CUDA_ENTRY STV_DEFAULT"
_ZN3cub18CUB_300001_SM_10006detail9transform16transform_kernelINS2_10policy_hubILb1EN4cuda3std3__45tupleIJN6thrust24THRUST_300001_SM_1000_NS6detail15normal_iteratorINSA_10device_ptrIfEEEESF_EEEE10policy1000Ei7functorSF_JPfSK_EEEvT0_iT1_T2_DpNS2_10kernel_argIT3_EE:
.text._ZN3cub18CUB_300001_SM_10006detail9transform16transform_kernelINS2_10policy_hubILb1EN4cuda3std3__45tupleIJN6thrust24THRUST_300001_SM_1000_NS6detail15normal_iteratorINSA_10device_ptrIfEEEESF_EEEE10policy1000Ei7functorSF_JPfSK_EEEvT0_iT1_T2_DpNS2_10kernel_argIT3_EE:
[----:B------:R-:W-:Y:S08]  /*0000*/  LDC R1, c[0x0][0x37c] ;  /* 0x0000df00ff017b82 */ /* 0x000ff00000000800 */
[----:B------:R-:W0:Y:S01]  /*0010*/  S2UR UR18, SR_CTAID.X ;  /* 0x00000000001279c3 */ /* 0x000e220000002500 */
[----:B------:R-:W1:Y:S01]  /*0020*/  LDCU.64 UR12, c[0x0][0x380] ;  /* 0x00007000ff0c77ac */ /* 0x000e620008000a00 */
[----:B------:R-:W2:Y:S01]  /*0030*/  S2R R0, SR_TID.X ;  /* 0x0000000000007919 */ /* 0x000ea20000002100 */
[----:B------:R-:W-:Y:S01]  /*0040*/  BSSY.RECONVERGENT B0, `(.L_x_17) ;  /* 0x0000020000007945 */ /* 0x000fe20003800200 */
[----:B-1----:R-:W-:-:S04]  /*0050*/  USHF.L.U32 UR11, UR13, 0x7, URZ ;  /* 0x000000070d0b7899 */ /* 0x002fc800080006ff */
[----:B0-----:R-:W-:-:S04]  /*0060*/  UIMAD UR8, UR11, UR18, URZ ;  /* 0x000000120b0872a4 */ /* 0x001fc8000f8e02ff */
[----:B------:R-:W-:-:S04]  /*0070*/  UIADD3 UR10, UPT, UPT, -UR8, UR12, URZ ;  /* 0x0000000c080a7290 */ /* 0x000fc8000fffe1ff */
[----:B------:R-:W-:Y:S01]  /*0080*/  UISETP.LT.AND UP0, UPT, UR11, UR10, UPT ;  /* 0x0000000a0b00728c */ /* 0x000fe2000bf01270 */
[----:B--2---:R-:W-:-:S03]  /*0090*/  SHF.L.U32 R4, R0, 0x7, RZ ;  /* 0x0000000700047819 */ /* 0x004fc600000006ff */
[----:B------:R-:W-:-:S04]  /*00a0*/  USEL UR12, UR11, UR10, UP0 ;  /* 0x0000000a0b0c7287 */ /* 0x000fc80008000000 */
[----:B------:R-:W-:-:S06]  /*00b0*/  USHF.L.U32 UR4, UR12, 0x2, URZ ;  /* 0x000000020c047899 */ /* 0x000fcc00080006ff */
[----:B------:R-:W-:-:S13]  /*00c0*/  ISETP.GE.AND P0, PT, R4, UR4, PT ;  /* 0x0000000404007c0c */ /* 0x000fda000bf06270 */
[----:B------:R-:W-:Y:S05]  /*00d0*/  @P0 BRA `(.L_x_18) ;  /* 0x0000000000580947 */ /* 0x000fea0003800000 */
[----:B------:R-:W0:Y:S01]  /*00e0*/  LDC.64 R2, c[0x0][0x398] ;  /* 0x0000e600ff027b82 */ /* 0x000e220000000a00 */
[----:B------:R-:W-:Y:S01]  /*00f0*/  MOV R7, UR8 ;  /* 0x0000000800077c02 */ /* 0x000fe20008000f00 */
[----:B------:R-:W-:Y:S01]  /*0100*/  BSSY.RECONVERGENT B1, `(.L_x_19) ;  /* 0x000000a000017945 */ /* 0x000fe20003800200 */
[----:B------:R-:W-:Y:S01]  /*0110*/  MOV R5, R4 ;  /* 0x0000000400057202 */ /* 0x000fe20000000f00 */
[----:B0-----:R-:W-:-:S04]  /*0120*/  IMAD.WIDE.U32 R2, R0, 0x80, R2 ;  /* 0x0000008000027825 */ /* 0x001fc800078e0002 */
[----:B------:R-:W-:-:S07]  /*0130*/  IMAD.WIDE R2, R7, 0x4, R2 ;  /* 0x0000000407027825 */ /* 0x000fce00078e0202 */
.L_x_20:
[----:B------:R-:W-:Y:S01]  /*0140*/  IADD3 R5, PT, PT, R5, 0x4000, RZ ;  /* 0x0000400005057810 */ /* 0x000fe20007ffe0ff */
[----:B------:R0:W-:Y:S03]  /*0150*/  CCTL.E.PF2 [R2] ;  /* 0x000000000200798f */ /* 0x0001e60000800100 */
[----:B------:R-:W-:Y:S02]  /*0160*/  ISETP.GE.AND P0, PT, R5, UR4, PT ;  /* 0x0000000405007c0c */ /* 0x000fe4000bf06270 */
[----:B0-----:R-:W-:-:S04]  /*0170*/  IADD3 R2, P1, PT, R2, 0x4000, RZ ;  /* 0x0000400002027810 */ /* 0x001fc80007f3e0ff */
[----:B------:R-:W-:-:S07]  /*0180*/  IADD3.X R3, PT, PT, RZ, R3, RZ, P1, !PT ;  /* 0x00000003ff037210 */ /* 0x000fce0000ffe4ff */
[----:B------:R-:W-:Y:S05]  /*0190*/  @!P0 BRA `(.L_x_20) ;  /* 0xfffffffc00e88947 */ /* 0x000fea000383ffff */
[----:B------:R-:W-:Y:S05]  /*01a0*/  BSYNC.RECONVERGENT B1 ;  /* 0x0000000000017941 */ /* 0x000fea0003800200 */
.L_x_19:
[----:B------:R-:W0:Y:S02]  /*01b0*/  LDC.64 R2, c[0x0][0x3a8] ;  /* 0x0000ea00ff027b82 */ /* 0x000e240000000a00 */
[----:B0-----:R-:W-:-:S04]  /*01c0*/  IMAD.WIDE.U32 R2, R0, 0x80, R2 ;  /* 0x0000008000027825 */ /* 0x001fc800078e0002 */
[----:B------:R-:W-:-:S07]  /*01d0*/  IMAD.WIDE R2, R7, 0x4, R2 ;  /* 0x0000000407027825 */ /* 0x000fce00078e0202 */
.L_x_21:
[----:B------:R-:W-:Y:S01]  /*01e0*/  IADD3 R4, PT, PT, R4, 0x4000, RZ ;  /* 0x0000400004047810 */ /* 0x000fe20007ffe0ff */
[----:B------:R0:W-:Y:S03]  /*01f0*/  CCTL.E.PF2 [R2] ;  /* 0x000000000200798f */ /* 0x0001e60000800100 */
[----:B------:R-:W-:Y:S02]  /*0200*/  ISETP.GE.AND P0, PT, R4, UR4, PT ;  /* 0x0000000404007c0c */ /* 0x000fe4000bf06270 */
[----:B0-----:R-:W-:-:S04]  /*0210*/  IADD3 R2, P1, PT, R2, 0x4000, RZ ;  /* 0x0000400002027810 */ /* 0x001fc80007f3e0ff */
[----:B------:R-:W-:-:S07]  /*0220*/  IADD3.X R3, PT, PT, RZ, R3, RZ, P1, !PT ;  /* 0x00000003ff037210 */ /* 0x000fce0000ffe4ff */
[----:B------:R-:W-:Y:S05]  /*0230*/  @!P0 BRA `(.L_x_21) ;  /* 0xfffffffc00e88947 */ /* 0x000fea000383ffff */
.L_x_18:
[----:B------:R-:W-:Y:S05]  /*0240*/  BSYNC.RECONVERGENT B0 ;  /* 0x0000000000007941 */ /* 0x000fea0003800200 */
.L_x_17:
[----:B------:R-:W0:Y:S01]  /*0250*/  LDCU.128 UR4, c[0x0][0x390] ;  /* 0x00007200ff0477ac */ /* 0x000e220008000c00 */
[----:B------:R-:W-:Y:S01]  /*0260*/  UIMAD.WIDE UR8, UR8, 0x4, URZ ;  /* 0x00000004080878a5 */ /* 0x000fe2000f8e02ff */
[----:B------:R-:W1:Y:S01]  /*0270*/  LDCU.64 UR20, c[0x0][0x358] ;  /* 0x00006b00ff1477ac */ /* 0x000e620008000a00 */
[----:B------:R-:W2:Y:S02]  /*0280*/  LDCU.64 UR14, c[0x0][0x3a8] ;  /* 0x00007500ff0e77ac */ /* 0x000ea40008000a00 */
[----:B0-----:R-:W-:-:S04]  /*0290*/  UIADD3 UR16, UP0, UPT, UR8, UR4, URZ ;  /* 0x0000000408107290 */ /* 0x001fc8000ff1e0ff */
[----:B------:R-:W-:Y:S02]  /*02a0*/  UIADD3.X UR17, UPT, UPT, UR9, UR5, URZ, UP0, !UPT ;  /* 0x0000000509117290 */ /* 0x000fe400087fe4ff */
[----:B------:R-:W-:-:S09]  /*02b0*/  UISETP.GT.AND UP0, UPT, UR11, UR10, UPT ;  /* 0x0000000a0b00728c */ /* 0x000fd2000bf04270 */
[----:B-12---:R-:W-:Y:S05]  /*02c0*/  BRA.U UP0, `(.L_x_22) ;  /* 0x0000000900a47547 */ /* 0x006fea000b800000 */
[----:B------:R-:W-:-:S06]  /*02d0*/  UISETP.GE.AND UP0, UPT, UR13, 0x1, UPT ;  /* 0x000000010d00788c */ /* 0x000fcc000bf06270 */
[----:B------:R-:W-:-:S13]  /*02e0*/  PLOP3.LUT P0, PT, PT, PT, UP0, 0x80, 0x8 ;  /* 0x000000000008781c */ /* 0x000fda0003f0f008 */
[----:B------:R-:W-:Y:S05]  /*02f0*/  @!P0 EXIT ;  /* 0x000000000000894d */ /* 0x000fea0003800000 */
[----:B------:R-:W-:Y:S01]  /*0300*/  UISETP.GE.U32.AND UP0, UPT, UR13, 0x8, UPT ;  /* 0x000000080d00788c */ /* 0x000fe2000bf06070 */
[----:B------:R-:W-:-:S08]  /*0310*/  HFMA2 R10, -RZ, RZ, 0, 0 ;  /* 0x00000000ff0a7431 */ /* 0x000fd000000001ff */
[----:B------:R-:W-:Y:S05]  /*0320*/  BRA.U !UP0, `(.L_x_23) ;  /* 0x00000005084c7547 */ /* 0x000fea000b800000 */
[----:B------:R-:W0:Y:S01]  /*0330*/  LDC.64 R2, c[0x0][0x390] ;  /* 0x0000e400ff027b82 */ /* 0x000e220000000a00 */
[----:B------:R-:W-:Y:S01]  /*0340*/  UMOV UR10, UR8 ;  /* 0x00000008000a7c82 */ /* 0x000fe20008000000 */
[----:B------:R-:W-:Y:S01]  /*0350*/  UMOV UR11, UR9 ;  /* 0x00000009000b7c82 */ /* 0x000fe20008000000 */
[----:B------:R-:W-:Y:S02]  /*0360*/  UIADD3 UR9, UP2, UPT, UR10, 0x600, URZ ;  /* 0x000006000a097890 */ /* 0x000fe4000ff5e0ff */
[----:B------:R-:W-:Y:S02]  /*0370*/  ULOP3.LUT UR8, UR13, 0x7ffffff8, URZ, 0xc0, !UPT ;  /* 0x7ffffff80d087892 */ /* 0x000fe4000f8ec0ff */
[----:B------:R-:W-:Y:S01]  /*0380*/  UIADD3 UR12, UP0, UPT, UR9, UR4, URZ ;  /* 0x00000004090c7290 */ /* 0x000fe2000ff1e0ff */
[----:B------:R-:W1:Y:S01]  /*0390*/  LDC.64 R4, c[0x0][0x398] ;  /* 0x0000e600ff047b82 */ /* 0x000e620000000a00 */
[----:B------:R-:W-:Y:S02]  /*03a0*/  UIADD3.X UR4, UPT, UPT, URZ, UR11, URZ, UP2, !UPT ;  /* 0x0000000bff047290 */ /* 0x000fe400097fe4ff */
[----:B------:R-:W-:-:S02]  /*03b0*/  UIADD3 UR6, UP1, UPT, UR9, UR6, URZ ;  /* 0x0000000609067290 */ /* 0x000fc4000ff3e0ff */
[----:B------:R-:W-:Y:S01]  /*03c0*/  UIADD3 UR14, UP2, UPT, UR9, UR14, URZ ;  /* 0x0000000e090e7290 */ /* 0x000fe2000ff5e0ff */
[----:B------:R-:W2:Y:S02]  /*03d0*/  LDCU UR19, c[0x0][0x388] ;  /* 0x00007100ff1377ac */ /* 0x000ea40008000800 */
[----:B------:R-:W3:Y:S01]  /*03e0*/  LDC.64 R6, c[0x0][0x3a8] ;  /* 0x0000ea00ff067b82 */ /* 0x000ee20000000a00 */
[----:B------:R-:W-:Y:S02]  /*03f0*/  UIADD3.X UR7, UPT, UPT, UR4, UR7, URZ, UP1, !UPT ;  /* 0x0000000704077290 */ /* 0x000fe40008ffe4ff */
[----:B------:R-:W-:Y:S02]  /*0400*/  UIADD3.X UR5, UPT, UPT, UR4, UR5, URZ, UP0, !UPT ;  /* 0x0000000504057290 */ /* 0x000fe400087fe4ff */
[----:B------:R-:W-:Y:S01]  /*0410*/  UIADD3.X UR15, UPT, UPT, UR4, UR15, URZ, UP2, !UPT ;  /* 0x0000000f040f7290 */ /* 0x000fe200097fe4ff */
[----:B0-----:R-:W-:Y:S01]  /*0420*/  IMAD.WIDE.U32 R2, R0, 0x4, R2 ;  /* 0x0000000400027825 */ /* 0x001fe200078e0002 */
[----:B------:R-:W-:-:S03]  /*0430*/  UIADD3 UR8, UPT, UPT, -UR8, URZ, URZ ;  /* 0x000000ff08087290 */ /* 0x000fc6000fffe1ff */
[----:B-1----:R-:W-:-:S04]  /*0440*/  IMAD.WIDE.U32 R4, R0, 0x4, R4 ;  /* 0x0000000400047825 */ /* 0x002fc800078e0004 */
[C---:B---3--:R-:W-:Y:S01]  /*0450*/  IMAD.WIDE.U32 R6, R0.reuse, 0x4, R6 ;  /* 0x0000000400067825 */ /* 0x048fe200078e0006 */
[----:B--2---:R-:W-:-:S07]  /*0460*/  IADD3 R0, PT, PT, R0, 0x80, RZ ;  /* 0x0000008000007810 */ /* 0x004fce0007ffe0ff */
.L_x_24:
        /* <DEDUP_REMOVED lines=52> */
[----:B------:R-:W-:Y:S02]  /*07b0*/  UIADD3 UR10, UP0, UPT, UR10, 0x1000, URZ ;  /* 0x000010000a0a7890 */ /* 0x000fe4000ff1e0ff */
[----:B------:R-:W-:-:S02]  /*07c0*/  UIADD3 UR8, UPT, UPT, UR8, 0x8, URZ ;  /* 0x0000000808087890 */ /* 0x000fc4000fffe0ff */
[----:B------:R-:W-:Y:S02]  /*07d0*/  UIADD3.X UR11, UPT, UPT, URZ, UR11, URZ, UP0, !UPT ;  /* 0x0000000bff0b7290 */ /* 0x000fe400087fe4ff */
[----:B------:R-:W-:Y:S01]  /*07e0*/  UISETP.NE.AND UP0, UPT, UR8, URZ, UPT ;  /* 0x000000ff0800728c */ /* 0x000fe2000bf05270 */
[----:B------:R-:W-:Y:S01]  /*07f0*/  IADD3 R0, PT, PT, R0, 0x400, RZ ;  /* 0x0000040000007810 */ /* 0x000fe20007ffe0ff */
[----:B---3--:R-:W-:-:S04]  /*0800*/  FADD R14, R14, -R15 ;  /* 0x8000000f0e0e7221 */ /* 0x008fc80000000000 */
[----:B------:R-:W-:-:S05]  /*0810*/  FFMA R15, R14, UR19, R15 ;  /* 0x000000130e0f7c23 */ /* 0x000fca000800000f */
[----:B------:R2:W-:Y:S01]  /*0820*/  STG.E desc[UR20][R12.64+0x600], R15 ;  /* 0x0006000f0c007986 */ /* 0x0005e2000c101914 */
[----:B------:R-:W-:Y:S05]  /*0830*/  BRA.U UP0, `(.L_x_24) ;  /* 0xfffffffd000c7547 */ /* 0x000fea000b83ffff */
[----:B------:R-:W0:Y:S02]  /*0840*/  LDC R10, c[0x0][0x384] ;  /* 0x0000e100ff0a7b82 */ /* 0x000e240000000800 */
[----:B0-----:R-:W-:-:S07]  /*0850*/  LOP3.LUT R10, R10, 0x7ffffff8, RZ, 0xc0, !PT ;  /* 0x7ffffff80a0a7812 */ /* 0x001fce00078ec0ff */
.L_x_23:
[----:B------:R-:W0:Y:S02]  /*0860*/  LDC R0, c[0x0][0x384] ;  /* 0x0000e100ff007b82 */ /* 0x000e240000000800 */
[----:B0-----:R-:W-:-:S04]  /*0870*/  LOP3.LUT R3, R0, 0x7, RZ, 0xc0, !PT ;  /* 0x0000000700037812 */ /* 0x001fc800078ec0ff */
[----:B------:R-:W-:-:S13]  /*0880*/  ISETP.NE.AND P0, PT, R3, RZ, PT ;  /* 0x000000ff0300720c */ /* 0x000fda0003f05270 */
[----:B------:R-:W-:Y:S05]  /*0890*/  @!P0 EXIT ;  /* 0x000000000000894d */ /* 0x000fea0003800000 */
[----:B------:R-:W0:Y:S01]  /*08a0*/  LDCU.64 UR4, c[0x0][0x3a8] ;  /* 0x00007500ff0477ac */ /* 0x000e220008000a00 */
[C---:B------:R-:W-:Y:S01]  /*08b0*/  SHF.L.U32 R2, R0.reuse, 0x7, RZ ;  /* 0x0000000700027819 */ /* 0x040fe200000006ff */
[----:B------:R-:W1:Y:S01]  /*08c0*/  S2R R11, SR_TID.X ;  /* 0x00000000000b7919 */ /* 0x000e620000002100 */
[----:B------:R-:W-:Y:S01]  /*08d0*/  ISETP.GE.U32.AND P0, PT, R3, 0x4, PT ;  /* 0x000000040300780c */ /* 0x000fe20003f06070 */
[----:B------:R-:W3:Y:S01]  /*08e0*/  LDCU.64 UR6, c[0x0][0x398] ;  /* 0x00007300ff0677ac */ /* 0x000ee20008000a00 */
[----:B------:R-:W-:Y:S01]  /*08f0*/  LOP3.LUT R16, R0, 0x3, RZ, 0xc0, !PT ;  /* 0x0000000300107812 */ /* 0x000fe200078ec0ff */
[----:B------:R-:W-:-:S03]  /*0900*/  IMAD R2, R2, UR18, RZ ;  /* 0x0000001202027c24 */ /* 0x000fc6000f8e02ff */
[----:B------:R-:W-:Y:S01]  /*0910*/  ISETP.NE.AND P1, PT, R16, RZ, PT ;  /* 0x000000ff1000720c */ /* 0x000fe20003f25270 */
[----:B------:R-:W-:-:S03]  /*0920*/  IMAD.WIDE R4, R2, 0x4, RZ ;  /* 0x0000000402047825 */ /* 0x000fc600078e02ff */
[C---:B0-----:R-:W-:Y:S02]  /*0930*/  IADD3 R2, P2, PT, R4.reuse, UR4, RZ ;  /* 0x0000000404027c10 */ /* 0x041fe4000ff5e0ff */
[----:B---3--:R-:W-:Y:S02]  /*0940*/  IADD3 R4, P3, PT, R4, UR6, RZ ;  /* 0x0000000604047c10 */ /* 0x008fe4000ff7e0ff */
[C---:B------:R-:W-:Y:S02]  /*0950*/  IADD3.X R3, PT, PT, R5.reuse, UR5, RZ, P2, !PT ;  /* 0x0000000505037c10 */ /* 0x040fe400097fe4ff */
[----:B------:R-:W-:Y:S01]  /*0960*/  IADD3.X R5, PT, PT, R5, UR7, RZ, P3, !PT ;  /* 0x0000000705057c10 */ /* 0x000fe20009ffe4ff */
[----:B------:R-:W-:Y:S08]  /*0970*/  @!P0 BRA `(.L_x_25) ;  /* 0x00000000006c8947 */ /* 0x000ff00003800000 */
[----:B-12---:R-:W-:Y:S01]  /*0980*/  LEA R13, R10, R11, 0x7 ;  /* 0x0000000b0a0d7211 */ /* 0x006fe200078e38ff */
[----:B------:R-:W0:Y:S04]  /*0990*/  LDCU UR4, c[0x0][0x388] ;  /* 0x00007100ff0477ac */ /* 0x000e280008000800 */
[----:B------:R-:W-:-:S04]  /*09a0*/  IMAD.WIDE R8, R13, 0x4, R4 ;  /* 0x000000040d087825 */ /* 0x000fc800078e0204 */
[----:B------:R-:W-:Y:S01]  /*09b0*/  IMAD.WIDE R6, R13, 0x4, R2 ;  /* 0x000000040d067825 */ /* 0x000fe200078e0202 */
[----:B------:R-:W2:Y:S04]  /*09c0*/  LDG.E R12, desc[UR20][R8.64] ;  /* 0x00000014080c7981 */ /* 0x000ea8000c1e1900 */
[----:B------:R-:W2:Y:S01]  /*09d0*/  LDG.E R15, desc[UR20][R6.64] ;  /* 0x00000014060f7981 */ /* 0x000ea2000c1e1900 */
[----:B------:R-:W-:Y:S01]  /*09e0*/  MOV R18, 0x4 ;  /* 0x0000000400127802 */ /* 0x000fe20000000f00 */
[----:B--2---:R-:W-:-:S04]  /*09f0*/  FADD R14, R12, -R15 ;  /* 0x8000000f0c0e7221 */ /* 0x004fc80000000000 */
[----:B------:R-:W-:-:S04]  /*0a00*/  IMAD.WIDE R12, R13, R18, UR16 ;  /* 0x000000100d0c7e25 */ /* 0x000fc8000f8e0212 */
[----:B0-----:R-:W-:-:S05]  /*0a10*/  FFMA R15, R14, UR4, R15 ;  /* 0x000000040e0f7c23 */ /* 0x001fca000800000f */
[----:B------:R0:W-:Y:S04]  /*0a20*/  STG.E desc[UR20][R12.64], R15 ;  /* 0x0000000f0c007986 */ /* 0x0001e8000c101914 */
[----:B------:R-:W2:Y:S04]  /*0a30*/  LDG.E R14, desc[UR20][R8.64+0x200] ;  /* 0x00020014080e7981 */ /* 0x000ea8000c1e1900 */
[----:B------:R-:W2:Y:S02]  /*0a40*/  LDG.E R17, desc[UR20][R6.64+0x200] ;  /* 0x0002001406117981 */ /* 0x000ea4000c1e1900 */
        /* <DEDUP_REMOVED lines=8> */
[----:B------:R-:W2:Y:S04]  /*0ad0*/  LDG.E R14, desc[UR20][R8.64+0x600] ;  /* 0x00060014080e7981 */ /* 0x000ea8000c1e1900 */
[----:B0-----:R-:W2:Y:S01]  /*0ae0*/  LDG.E R15, desc[UR20][R6.64+0x600] ;  /* 0x00060014060f7981 */ /* 0x001ea2000c1e1900 */
[----:B------:R-:W-:Y:S01]  /*0af0*/  IADD3 R10, PT, PT, R10, 0x4, RZ ;  /* 0x000000040a0a7810 */ /* 0x000fe20007ffe0ff */
[----:B--2---:R-:W-:-:S04]  /*0b00*/  FADD R14, R14, -R15 ;  /* 0x8000000f0e0e7221 */ /* 0x004fc80000000000 */
[----:B------:R-:W-:-:S05]  /*0b10*/  FFMA R15, R14, UR4, R15 ;  /* 0x000000040e0f7c23 */ /* 0x000fca000800000f */
[----:B------:R3:W-:Y:S02]  /*0b20*/  STG.E desc[UR20][R12.64+0x600], R15 ;  /* 0x0006000f0c007986 */ /* 0x0007e4000c101914 */
.L_x_25:
[----:B------:R-:W-:Y:S05]  /*0b30*/  @!P1 EXIT ;  /* 0x000000000000994d */ /* 0x000fea0003800000 */
[----:B------:R-:W-:Y:S02]  /*0b40*/  ISETP.NE.AND P0, PT, R16, 0x1, PT ;  /* 0x000000011000780c */ /* 0x000fe40003f05270 */
[----:B------:R-:W-:-:S04]  /*0b50*/  LOP3.LUT R0, R0, 0x1, RZ, 0xc0, !PT ;  /* 0x0000000100007812 */ /* 0x000fc800078ec0ff */
[----:B------:R-:W-:-:S07]  /*0b60*/  ISETP.NE.U32.AND P1, PT, R0, 0x1, PT ;  /* 0x000000010000780c */ /* 0x000fce0003f25070 */
[----:B------:R-:W-:Y:S06]  /*0b70*/  @!P0 BRA `(.L_x_26) ;  /* 0x0000000000448947 */ /* 0x000fec0003800000 */
[----:B-123--:R-:W-:Y:S01]  /*0b80*/  LEA R13, R10, R11, 0x7 ;  /* 0x0000000b0a0d7211 */ /* 0x00efe200078e38ff */
[----:B------:R-:W0:Y:S04]  /*0b90*/  LDCU UR4, c[0x0][0x388] ;  /* 0x00007100ff0477ac */ /* 0x000e280008000800 */
[----:B------:R-:W-:-:S04]  /*0ba0*/  IMAD.WIDE R6, R13, 0x4, R4 ;  /* 0x000000040d067825 */ /* 0x000fc800078e0204 */
[----:B------:R-:W-:Y:S01]  /*0bb0*/  IMAD.WIDE R8, R13, 0x4, R2 ;  /* 0x000000040d087825 */ /* 0x000fe200078e0202 */
[----:B------:R-:W2:Y:S04]  /*0bc0*/  LDG.E R0, desc[UR20][R6.64] ;  /* 0x0000001406007981 */ /* 0x000ea8000c1e1900 */
[----:B------:R-:W2:Y:S01]  /*0bd0*/  LDG.E R15, desc[UR20][R8.64] ;  /* 0x00000014080f7981 */ /* 0x000ea2000c1e1900 */
[----:B------:R-:W-:-:S05]  /*0be0*/  HFMA2 R12, -RZ, RZ, 0, 2.384185791015625e-07 ;  /* 0x00000004ff0c7431 */ /* 0x000fca00000001ff */
[----:B------:R-:W-:-:S04]  /*0bf0*/  IMAD.WIDE R12, R13, R12, UR16 ;  /* 0x000000100d0c7e25 */ /* 0x000fc8000f8e020c */
[----:B--2---:R-:W-:-:S04]  /*0c00*/  FADD R0, R0, -R15 ;  /* 0x8000000f00007221 */ /* 0x004fc80000000000 */
        /* <DEDUP_REMOVED lines=8> */
.L_x_26:
[----:B------:R-:W-:Y:S05]  /*0c90*/  @P1 EXIT ;  /* 0x000000000000194d */ /* 0x000fea0003800000 */
[----:B-1----:R-:W-:Y:S01]  /*0ca0*/  LEA R7, R10, R11, 0x7 ;  /* 0x0000000b0a077211 */ /* 0x002fe200078e38ff */
[----:B------:R-:W1:Y:S04]  /*0cb0*/  LDCU UR4, c[0x0][0x388] ;  /* 0x00007100ff0477ac */ /* 0x000e680008000800 */
[----:B------:R-:W-:-:S04]  /*0cc0*/  IMAD.WIDE R4, R7, 0x4, R4 ;  /* 0x0000000407047825 */ /* 0x000fc800078e0204 */
[----:B------:R-:W-:Y:S02]  /*0cd0*/  IMAD.WIDE R2, R7, 0x4, R2 ;  /* 0x0000000407027825 */ /* 0x000fe400078e0202 */
[----:B------:R-:W4:Y:S04]  /*0ce0*/  LDG.E R4, desc[UR20][R4.64] ;  /* 0x0000001404047981 */ /* 0x000f28000c1e1900 */
[----:B------:R-:W4:Y:S01]  /*0cf0*/  LDG.E R3, desc[UR20][R2.64] ;  /* 0x0000001402037981 */ /* 0x000f22000c1e1900 */
[----:B------:R-:W-:-:S05]  /*0d00*/  MOV R6, 0x4 ;  /* 0x0000000400067802 */ /* 0x000fca0000000f00 */
[----:B------:R-:W-:-:S04]  /*0d10*/  IMAD.WIDE R6, R7, R6, UR16 ;  /* 0x0000001007067e25 */ /* 0x000fc8000f8e0206 */
[----:B----4-:R-:W-:-:S04]  /*0d20*/  FADD R0, R4, -R3 ;  /* 0x8000000304007221 */ /* 0x010fc80000000000 */
[----:B-1----:R-:W-:-:S05]  /*0d30*/  FFMA R9, R0, UR4, R3 ;  /* 0x0000000400097c23 */ /* 0x002fca0008000003 */
[----:B------:R-:W-:Y:S01]  /*0d40*/  STG.E desc[UR20][R6.64], R9 ;  /* 0x0000000906007986 */ /* 0x000fe2000c101914 */
[----:B------:R-:W-:Y:S05]  /*0d50*/  EXIT ;  /* 0x000000000000794d */ /* 0x000fea0003800000 */
.L_x_22:
[----:B------:R-:W0:Y:S02]  /*0d60*/  LDC R6, c[0x0][0x384] ;  /* 0x0000e100ff067b82 */ /* 0x000e240000000800 */
[----:B0-----:R-:W-:-:S13]  /*0d70*/  ISETP.GE.AND P0, PT, R6, 0x1, PT ;  /* 0x000000010600780c */ /* 0x001fda0003f06270 */
[----:B------:R-:W-:Y:S05]  /*0d80*/  @!P0 EXIT ;  /* 0x000000000000894d */ /* 0x000fea0003800000 */
[----:B------:R-:W0:Y:S01]  /*0d90*/  LDCU.64 UR4, c[0x0][0x398] ;  /* 0x00007300ff0477ac */ /* 0x000e220008000a00 */
[C---:B------:R-:W-:Y:S01]  /*0da0*/  SHF.L.U32 R2, R6.reuse, 0x7, RZ ;  /* 0x0000000706027819 */ /* 0x040fe200000006ff */
[----:B------:R-:W1:Y:S01]  /*0db0*/  S2R R0, SR_TID.X ;  /* 0x0000000000007919 */ /* 0x000e620000002100 */
[----:B------:R-:W-:Y:S01]  /*0dc0*/  HFMA2 R7, -RZ, RZ, 0, 0 ;  /* 0x00000000ff077431 */ /* 0x000fe200000001ff */
[----:B------:R-:W2:Y:S01]  /*0dd0*/  LDCU.64 UR6, c[0x0][0x3a8] ;  /* 0x00007500ff0677ac */ /* 0x000ea20008000a00 */
[----:B------:R-:W-:Y:S01]  /*0de0*/  LOP3.LUT R22, R6, 0x7, RZ, 0xc0, !PT ;  /* 0x0000000706167812 */ /* 0x000fe200078ec0ff */
[----:B------:R-:W-:-:S04]  /*0df0*/  IMAD R2, R2, UR18, RZ ;  /* 0x0000001202027c24 */ /* 0x000fc8000f8e02ff */
[----:B------:R-:W-:-:S03]  /*0e00*/  IMAD.WIDE R4, R2, 0x4, RZ ;  /* 0x0000000402047825 */ /* 0x000fc600078e02ff */
[----:B0-----:R-:W-:-:S04]  /*0e10*/  IADD3 R2, P0, PT, R4, UR4, RZ ;  /* 0x0000000404027c10 */ /* 0x001fc8000ff1e0ff */
[----:B------:R-:W-:Y:S02]  /*0e20*/  IADD3.X R3, PT, PT, R5, UR5, RZ, P0, !PT ;  /* 0x0000000505037c10 */ /* 0x000fe400087fe4ff */
[----:B------:R-:W-:Y:S02]  /*0e30*/  ISETP.GE.U32.AND P0, PT, R6, 0x8, PT ;  /* 0x000000080600780c */ /* 0x000fe40003f06070 */
[----:B--2---:R-:W-:-:S04]  /*0e40*/  IADD3 R4, P1, PT, R4, UR6, RZ ;  /* 0x0000000604047c10 */ /* 0x004fc8000ff3e0ff */
[----:B------:R-:W-:-:S07]  /*0e50*/  IADD3.X R5, PT, PT, R5, UR7, RZ, P1, !PT ;  /* 0x0000000705057c10 */ /* 0x000fce0008ffe4ff */
[----:B-1----:R-:W-:Y:S05]  /*0e60*/  @!P0 BRA `(.L_x_27) ;  /* 0x0000000400408947 */ /* 0x002fea0003800000 */
[----:B------:R-:W-:Y:S01]  /*0e70*/  LOP3.LUT R7, R6, 0x7ffffff8, RZ, 0xc0, !PT ;  /* 0x7ffffff806077812 */ /* 0x000fe200078ec0ff */
[----:B------:R-:W0:Y:S01]  /*0e80*/  LDCU UR4, c[0x0][0x388] ;  /* 0x00007100ff0477ac */ /* 0x000e220008000800 */
[----:B------:R-:W-:-:S07]  /*0e90*/  MOV R6, RZ ;  /* 0x000000ff00067202 */ /* 0x000fce0000000f00 */
.L_x_30:
[----:B-1----:R-:W-:-:S04]  /*0ea0*/  LEA R13, R6, R0, 0x7 ;  /* 0x00000000060d7211 */ /* 0x002fc800078e38ff */
[----:B------:R-:W-:-:S13]  /*0eb0*/  ISETP.GE.AND P0, PT, R13, UR12, PT ;  /* 0x0000000c0d007c0c */ /* 0x000fda000bf06270 */
[C---:B------:R-:W-:Y:S01]  /*0ec0*/  @!P0 IMAD.WIDE.U32 R14, R13.reuse, 0x4, R2 ;  /* 0x000000040d0e8825 */ /* 0x040fe200078e0002 */
[----:B------:R-:W1:Y:S03]  /*0ed0*/  @!P0 LDC R21, c[0x0][0x388] ;  /* 0x0000e200ff158b82 */ /* 0x000e660000000800 */
[C---:B------:R-:W-:Y:S02]  /*0ee0*/  @!P0 IMAD.WIDE.U32 R18, R13.reuse, 0x4, R4 ;  /* 0x000000040d128825 */ /* 0x040fe400078e0004 */
[----:B------:R-:W2:Y:S04]  /*0ef0*/  @!P0 LDG.E R14, desc[UR20][R14.64] ;  /* 0x000000140e0e8981 */ /* 0x000ea8000c1e1900 */
[----:B------:R3:W2:Y:S01]  /*0f00*/  @!P0 LDG.E R19, desc[UR20][R18.64] ;  /* 0x0000001412138981 */ /* 0x0006a2000c1e1900 */
[----:B------:R-:W-:-:S02]  /*0f10*/  IADD3 R23, PT, PT, R13, 0x80, RZ ;  /* 0x000000800d177810 */ /* 0x000fc40007ffe0ff */
[----:B------:R-:W-:Y:S02]  /*0f20*/  MOV R16, 0x4 ;  /* 0x0000000400107802 */ /* 0x000fe40000000f00 */
[C---:B------:R-:W-:Y:S01]  /*0f30*/  ISETP.GE.AND P1, PT, R23.reuse, UR12, PT ;  /* 0x0000000c17007c0c */ /* 0x040fe2000bf26270 */
[----:B------:R-:W-:-:S04]  /*0f40*/  IMAD.WIDE R10, R23, 0x4, R4 ;  /* 0x00000004170a7825 */ /* 0x000fc800078e0204 */
[----:B------:R-:W-:-:S08]  /*0f50*/  @!P0 IMAD.WIDE.U32 R16, R13, R16, UR16 ;  /* 0x000000100d108e25 */ /* 0x000fd0000f8e0010 */
[----:B---3--:R-:W3:Y:S01]  /*0f60*/  @!P1 LDC R18, c[0x0][0x388] ;  /* 0x0000e200ff129b82 */ /* 0x008ee20000000800 */
[----:B--2---:R-:W-:-:S04]  /*0f70*/  @!P0 FADD R8, R14, -R19 ;  /* 0x800000130e088221 */ /* 0x004fc80000000000 */
[----:B-1----:R-:W-:Y:S01]  /*0f80*/  @!P0 FFMA R21, R8, R21, R19 ;  /* 0x0000001508158223 */ /* 0x002fe20000000013 */
[----:B------:R-:W-:-:S04]  /*0f90*/  IMAD.WIDE R8, R23, 0x4, R2 ;  /* 0x0000000417087825 */ /* 0x000fc800078e0202 */
[----:B------:R1:W-:Y:S04]  /*0fa0*/  @!P0 STG.E desc[UR20][R16.64], R21 ;  /* 0x0000001510008986 */ /* 0x0003e8000c101914 */
[----:B------:R-:W2:Y:S04]  /*0fb0*/  @!P1 LDG.E R12, desc[UR20][R8.64] ;  /* 0x00000014080c9981 */ /* 0x000ea8000c1e1900 */
[----:B------:R-:W2:Y:S01]  /*0fc0*/  @!P1 LDG.E R19, desc[UR20][R10.64] ;  /* 0x000000140a139981 */ /* 0x000ea2000c1e1900 */
[----:B------:R-:W-:-:S04]  /*0fd0*/  IADD3 R14, PT, PT, R13, 0x100, RZ ;  /* 0x000001000d0e7810 */ /* 0x000fc80007ffe0ff */
[----:B------:R-:W-:Y:S01]  /*0fe0*/  ISETP.GE.AND P0, PT, R14, UR12, PT ;  /* 0x0000000c0e007c0c */ /* 0x000fe2000bf06270 */
[----:B------:R-:W-:-:S05]  /*0ff0*/  HFMA2 R14, -RZ, RZ, 0, 2.384185791015625e-07 ;  /* 0x00000004ff0e7431 */ /* 0x000fca00000001ff */
[----:B------:R-:W-:-:S04]  /*1000*/  IMAD.WIDE R14, R23, R14, UR16 ;  /* 0x00000010170e7e25 */ /* 0x000fc8000f8e020e */
[----:B--2---:R-:W-:-:S04]  /*1010*/  @!P1 FADD R12, R12, -R19 ;  /* 0x800000130c0c9221 */ /* 0x004fc80000000000 */
[----:B---3--:R-:W-:Y:S02]  /*1020*/  @!P1 FFMA R19, R12, R18, R19 ;  /* 0x000000120c139223 */ /* 0x008fe40000000013 */
[----:B------:R-:W2:Y:S03]  /*1030*/  @!P0 LDC R18, c[0x0][0x388] ;  /* 0x0000e200ff128b82 */ /* 0x000ea60000000800 */
[----:B------:R-:W-:Y:S04]  /*1040*/  @!P1 STG.E desc[UR20][R14.64], R19 ;  /* 0x000000130e009986 */ /* 0x000fe8000c101914 */
[----:B------:R-:W3:Y:S04]  /*1050*/  @!P0 LDG.E R12, desc[UR20][R8.64+0x200] ;  /* 0x00020014080c8981 */ /* 0x000ee8000c1e1900 */
[----:B-1----:R-:W3:Y:S01]  /*1060*/  @!P0 LDG.E R17, desc[UR20][R10.64+0x200] ;  /* 0x000200140a118981 */ /* 0x002ee2000c1e1900 */
[----:B------:R-:W-:-:S04]  /*1070*/  IADD3 R16, PT, PT, R13, 0x180, RZ ;  /* 0x000001800d107810 */ /* 0x000fc80007ffe0ff */
[----:B------:R-:W-:Y:S01]  /*1080*/  ISETP.GE.AND P1, PT, R16, UR12, PT ;  /* 0x0000000c10007c0c */ /* 0x000fe2000bf26270 */
[----:B---3--:R-:W-:-:S04]  /*1090*/  @!P0 FADD R12, R12, -R17 ;  /* 0x800000110c0c8221 */ /* 0x008fc80000000000 */
[----:B--2---:R-:W-:-:S08]  /*10a0*/  @!P0 FFMA R17, R12, R18, R17 ;  /* 0x000000120c118223 */ /* 0x004fd00000000011 */
[----:B------:R-:W1:Y:S01]  /*10b0*/  @!P1 LDC R18, c[0x0][0x388] ;  /* 0x0000e200ff129b82 */ /* 0x000e620000000800 */
[----:B------:R2:W-:Y:S04]  /*10c0*/  @!P0 STG.E desc[UR20][R14.64+0x200], R17 ;  /* 0x000200110e008986 */ /* 0x0005e8000c101914 */
[----:B------:R-:W3:Y:S04]  /*10d0*/  @!P1 LDG.E R12, desc[UR20][R8.64+0x400] ;  /* 0x00040014080c9981 */ /* 0x000ee8000c1e1900 */
[----:B------:R-:W3:Y:S01]  /*10e0*/  @!P1 LDG.E R21, desc[UR20][R10.64+0x400] ;  /* 0x000400140a159981 */ /* 0x000ee2000c1e1900 */
[----:B------:R-:W-:-:S04]  /*10f0*/  IADD3 R16, PT, PT, R13, 0x200, RZ ;  /* 0x000002000d107810 */ /* 0x000fc80007ffe0ff */
[----:B------:R-:W-:-:S13]  /*1100*/  ISETP.GE.AND P0, PT, R16, UR12, PT ;  /* 0x0000000c10007c0c */ /* 0x000fda000bf06270 */
[----:B--2---:R-:W2:Y:S01]  /*1110*/  @!P0 LDC R17, c[0x0][0x388] ;  /* 0x0000e200ff118b82 */ /* 0x004ea20000000800 */
[----:B---3--:R-:W-:-:S04]  /*1120*/  @!P1 FADD R12, R12, -R21 ;  /* 0x800000150c0c9221 */ /* 0x008fc80000000000 */
[----:B-1----:R-:W-:-:S05]  /*1130*/  @!P1 FFMA R21, R12, R18, R21 ;  /* 0x000000120c159223 */ /* 0x002fca0000000015 */
[----:B------:R1:W-:Y:S04]  /*1140*/  @!P1 STG.E desc[UR20][R14.64+0x400], R21 ;  /* 0x000400150e009986 */ /* 0x0003e8000c101914 */
[----:B------:R-:W3:Y:S04]  /*1150*/  @!P0 LDG.E R12, desc[UR20][R8.64+0x600] ;  /* 0x00060014080c8981 */ /* 0x000ee8000c1e1900 */
[----:B------:R-:W3:Y:S01]  /*1160*/  @!P0 LDG.E R19, desc[UR20][R10.64+0x600] ;  /* 0x000600140a138981 */ /* 0x000ee2000c1e1900 */
[----:B------:R-:W-:-:S04]  /*1170*/  IADD3 R16, PT, PT, R13, 0x280, RZ ;  /* 0x000002800d107810 */ /* 0x000fc80007ffe0ff */
[----:B------:R-:W-:-:S13]  /*1180*/  ISETP.GE.AND P1, PT, R16, UR12, PT ;  /* 0x0000000c10007c0c */ /* 0x000fda000bf26270 */
[----:B------:R-:W4:Y:S01]  /*1190*/  @!P1 LDC R18, c[0x0][0x388] ;  /* 0x0000e200ff129b82 */ /* 0x000f220000000800 */
[----:B---3--:R-:W-:-:S04]  /*11a0*/  @!P0 FADD R12, R12, -R19 ;  /* 0x800000130c0c8221 */ /* 0x008fc80000000000 */
[----:B--2---:R-:W-:-:S05]  /*11b0*/  @!P0 FFMA R19, R12, R17, R19 ;  /* 0x000000110c138223 */ /* 0x004fca0000000013 */
[----:B------:R2:W-:Y:S04]  /*11c0*/  @!P0 STG.E desc[UR20][R14.64+0x600], R19 ;  /* 0x000600130e008986 */ /* 0x0005e8000c101914 */
[----:B------:R-:W3:Y:S04]  /*11d0*/  @!P1 LDG.E R12, desc[UR20][R8.64+0x800] ;  /* 0x00080014080c9981 */ /* 0x000ee8000c1e1900 */
[----:B------:R-:W3:Y:S01]  /*11e0*/  @!P1 LDG.E R17, desc[UR20][R10.64+0x800] ;  /* 0x000800140a119981 */ /* 0x000ee2000c1e1900 */
[----:B------:R-:W-:-:S04]  /*11f0*/  IADD3 R16, PT, PT, R13, 0x300, RZ ;  /* 0x000003000d107810 */ /* 0x000fc80007ffe0ff */
[----:B------:R-:W-:-:S13]  /*1200*/  ISETP.GE.AND P0, PT, R16, UR12, PT ;  /* 0x0000000c10007c0c */ /* 0x000fda000bf06270 */
[----:B------:R-:W5:Y:S01]  /*1210*/  @!P0 LDC R16, c[0x0][0x388] ;  /* 0x0000e200ff108b82 */ /* 0x000f620000000800 */
[----:B---3--:R-:W-:-:S04]  /*1220*/  @!P1 FADD R12, R12, -R17 ;  /* 0x800000110c0c9221 */ /* 0x008fc80000000000 */
[----:B----4-:R-:W-:-:S05]  /*1230*/  @!P1 FFMA R17, R12, R18, R17 ;  /* 0x000000120c119223 */ /* 0x010fca0000000011 */
[----:B------:R2:W-:Y:S04]  /*1240*/  @!P1 STG.E desc[UR20][R14.64+0x800], R17 ;  /* 0x000800110e009986 */ /* 0x0005e8000c101914 */
[----:B------:R-:W3:Y:S04]  /*1250*/  @!P0 LDG.E R12, desc[UR20][R8.64+0xa00] ;  /* 0x000a0014080c8981 */ /* 0x000ee8000c1e1900 */
[----:B-1----:R-:W3:Y:S01]  /*1260*/  @!P0 LDG.E R21, desc[UR20][R10.64+0xa00] ;  /* 0x000a00140a158981 */ /* 0x002ee2000c1e1900 */
[----:B------:R-:W-:Y:S01]  /*1270*/  IADD3 R13, PT, PT, R13, 0x380, RZ ;  /* 0x000003800d0d7810 */ /* 0x000fe20007ffe0ff */
[----:B------:R-:W-:Y:S01]  /*1280*/  BSSY.RECONVERGENT B0, `(.L_x_28) ;  /* 0x000000d000007945 */ /* 0x000fe20003800200 */
[----:B------:R-:W-:-:S04]  /*1290*/  IADD3 R6, PT, PT, R6, 0x8, RZ ;  /* 0x0000000806067810 */ /* 0x000fc80007ffe0ff */
[----:B------:R-:W-:Y:S01]  /*12a0*/  ISETP.NE.AND P1, PT, R6, R7, PT ;  /* 0x000000070600720c */ /* 0x000fe20003f25270 */
[----:B---3--:R-:W-:-:S04]  /*12b0*/  @!P0 FADD R12, R12, -R21 ;  /* 0x800000150c0c8221 */ /* 0x008fc80000000000 */
[----:B-----5:R-:W-:-:S05]  /*12c0*/  @!P0 FFMA R21, R12, R16, R21 ;  /* 0x000000100c158223 */ /* 0x020fca0000000015 */
[----:B------:R2:W-:Y:S01]  /*12d0*/  @!P0 STG.E desc[UR20][R14.64+0xa00], R21 ;  /* 0x000a00150e008986 */ /* 0x0005e2000c101914 */
[----:B------:R-:W-:-:S13]  /*12e0*/  ISETP.GE.AND P0, PT, R13, UR12, PT ;  /* 0x0000000c0d007c0c */ /* 0x000fda000bf06270 */
[----:B--2---:R-:W-:Y:S05]  /*12f0*/  @P0 BRA `(.L_x_29) ;  /* 0x0000000000140947 */ /* 0x004fea0003800000 */
[----:B------:R-:W2:Y:S04]  /*1300*/  LDG.E R8, desc[UR20][R8.64+0xc00] ;  /* 0x000c001408087981 */ /* 0x000ea8000c1e1900 */
[----:B------:R-:W2:Y:S02]  /*1310*/  LDG.E R11, desc[UR20][R10.64+0xc00] ;  /* 0x000c00140a0b7981 */ /* 0x000ea4000c1e1900 */
[----:B--2---:R-:W-:-:S04]  /*1320*/  FADD R12, R8, -R11 ;  /* 0x8000000b080c7221 */ /* 0x004fc80000000000 */
[----:B0-----:R-:W-:-:S05]  /*1330*/  FFMA R13, R12, UR4, R11 ;  /* 0x000000040c0d7c23 */ /* 0x001fca000800000b */
[----:B------:R1:W-:Y:S02]  /*1340*/  STG.E desc[UR20][R14.64+0xc00], R13 ;  /* 0x000c000d0e007986 */ /* 0x0003e4000c101914 */
.L_x_29:
[----:B0-----:R-:W-:Y:S05]  /*1350*/  BSYNC.RECONVERGENT B0 ;  /* 0x0000000000007941 */ /* 0x001fea0003800200 */
.L_x_28:
[----:B------:R-:W-:Y:S05]  /*1360*/  @P1 BRA `(.L_x_30) ;  /* 0xfffffff800cc1947 */ /* 0x000fea000383ffff */
.L_x_27:
[----:B------:R-:W-:-:S13]  /*1370*/  ISETP.NE.AND P0, PT, R22, RZ, PT ;  /* 0x000000ff1600720c */ /* 0x000fda0003f05270 */
[----:B------:R-:W-:Y:S05]  /*1380*/  @!P0 EXIT ;  /* 0x000000000000894d */ /* 0x000fea0003800000 */
[----:B------:R-:W0:Y:S01]  /*1390*/  LDC R6, c[0x0][0x384] ;  /* 0x0000e100ff067b82 */ /* 0x000e220000000800 */
[----:B------:R-:W-:Y:S02]  /*13a0*/  ISETP.GE.U32.AND P1, PT, R22, 0x4, PT ;  /* 0x000000041600780c */ /* 0x000fe40003f26070 */
[----:B0-----:R-:W-:-:S04]  /*13b0*/  LOP3.LUT R20, R6, 0x3, RZ, 0xc0, !PT ;  /* 0x0000000306147812 */ /* 0x001fc800078ec0ff */
[----:B------:R-:W-:-:S07]  /*13c0*/  ISETP.NE.AND P0, PT, R20, RZ, PT ;  /* 0x000000ff1400720c */ /* 0x000fce0003f05270 */
[----:B------:R-:W-:Y:S06]  /*13d0*/  @!P1 BRA `(.L_x_31) ;  /* 0x0000000000c49947 */ /* 0x000fec0003800000 */
[----:B------:R-:W-:-:S04]  /*13e0*/  LEA R9, R7, R0, 0x7 ;  /* 0x0000000007097211 */ /* 0x000fc800078e38ff */
[----:B------:R-:W-:-:S13]  /*13f0*/  ISETP.GE.AND P1, PT, R9, UR12, PT ;  /* 0x0000000c09007c0c */ /* 0x000fda000bf26270 */
[C---:B-1----:R-:W-:Y:S01]  /*1400*/  @!P1 IMAD.WIDE R12, R9.reuse, 0x4, R2 ;  /* 0x00000004090c9825 */ /* 0x042fe200078e0202 */
[----:B------:R-:W0:Y:S03]  /*1410*/  @!P1 LDC R21, c[0x0][0x388] ;  /* 0x0000e200ff159b82 */ /* 0x000e260000000800 */
[C---:B------:R-:W-:Y:S02]  /*1420*/  @!P1 IMAD.WIDE R14, R9.reuse, 0x4, R4 ;  /* 0x00000004090e9825 */ /* 0x040fe400078e0204 */
[----:B------:R-:W2:Y:S04]  /*1430*/  @!P1 LDG.E R12, desc[UR20][R12.64] ;  /* 0x000000140c0c9981 */ /* 0x000ea8000c1e1900 */
[----:B------:R1:W2:Y:S01]  /*1440*/  @!P1 LDG.E R15, desc[UR20][R14.64] ;  /* 0x000000140e0f9981 */ /* 0x0002a2000c1e1900 */
[----:B------:R-:W-:-:S02]  /*1450*/  IADD3 R23, PT, PT, R9, 0x80, RZ ;  /* 0x0000008009177810 */ /* 0x000fc40007ffe0ff */
[----:B------:R-:W-:Y:S02]  /*1460*/  MOV R10, 0x4 ;  /* 0x00000004000a7802 */ /* 0x000fe40000000f00 */
[----:B------:R-:W-:-:S03]  /*1470*/  ISETP.GE.AND P2, PT, R23, UR12, PT ;  /* 0x0000000c17007c0c */ /* 0x000fc6000bf46270 */
[----:B------:R-:W-:-:S10]  /*1480*/  @!P1 IMAD.WIDE R10, R9, R10, UR16 ;  /* 0x00000010090a9e25 */ /* 0x000fd4000f8e020a */
[C---:B------:R-:W-:Y:S01]  /*1490*/  @!P2 IMAD.WIDE R16, R23.reuse, 0x4, R2 ;  /* 0x000000041710a825 */ /* 0x040fe200078e0202 */
[----:B-1----:R-:W1:Y:S03]  /*14a0*/  @!P2 LDC R14, c[0x0][0x388] ;  /* 0x0000e200ff0eab82 */ /* 0x002e660000000800 */
[----:B------:R-:W-:-:S04]  /*14b0*/  @!P2 IMAD.WIDE R18, R23, 0x4, R4 ;  /* 0x000000041712a825 */ /* 0x000fc800078e0204 */
[----:B--2---:R-:W-:-:S04]  /*14c0*/  @!P1 FADD R8, R12, -R15 ;  /* 0x8000000f0c089221 */ /* 0x004fc80000000000 */
[----:B0-----:R-:W-:-:S05]  /*14d0*/  @!P1 FFMA R21, R8, R21, R15 ;  /* 0x0000001508159223 */ /* 0x001fca000000000f */
[----:B------:R0:W-:Y:S04]  /*14e0*/  @!P1 STG.E desc[UR20][R10.64], R21 ;  /* 0x000000150a009986 */ /* 0x0001e8000c101914 */
[----:B------:R-:W2:Y:S04]  /*14f0*/  @!P2 LDG.E R16, desc[UR20][R16.64] ;  /* 0x000000141010a981 */ /* 0x000ea8000c1e1900 */
[----:B------:R-:W2:Y:S01]  /*1500*/  @!P2 LDG.E R19, desc[UR20][R18.64] ;  /* 0x000000141213a981 */ /* 0x000ea2000c1e1900 */
[----:B------:R-:W-:Y:S01]  /*1510*/  IADD3 R25, PT, PT, R9, 0x100, RZ ;  /* 0x0000010009197810 */ /* 0x000fe20007ffe0ff */
[----:B------:R-:W-:-:S03]  /*1520*/  HFMA2 R12, -RZ, RZ, 0, 2.384185791015625e-07 ;  /* 0x00000004ff0c7431 */ /* 0x000fc600000001ff */
[----:B------:R-:W-:Y:S02]  /*1530*/  ISETP.GE.AND P1, PT, R25, UR12, PT ;  /* 0x0000000c19007c0c */ /* 0x000fe4000bf26270 */
[----:B------:R-:W-:-:S11]  /*1540*/  @!P2 IMAD.WIDE R12, R23, R12, UR16 ;  /* 0x00000010170cae25 */ /* 0x000fd6000f8e020c */
[----:B0-----:R-:W-:-:S04]  /*1550*/  @!P1 IMAD.WIDE R10, R25, 0x4, R4 ;  /* 0x00000004190a9825 */ /* 0x001fc800078e0204 */
[----:B--2---:R-:W-:-:S04]  /*1560*/  @!P2 FADD R8, R16, -R19 ;  /* 0x800000131008a221 */ /* 0x004fc80000000000 */
[----:B-1----:R-:W-:Y:S01]  /*1570*/  @!P2 FFMA R23, R8, R14, R19 ;  /* 0x0000000e0817a223 */ /* 0x002fe20000000013 */
[----:B------:R-:W-:Y:S01]  /*1580*/  @!P1 IMAD.WIDE R14, R25, 0x4, R2 ;  /* 0x00000004190e9825 */ /* 0x000fe200078e0202 */
[----:B------:R-:W0:Y:S03]  /*1590*/  @!P1 LDC R19, c[0x0][0x388] ;  /* 0x0000e200ff139b82 */ /* 0x000e260000000800 */
[----:B------:R1:W-:Y:S04]  /*15a0*/  @!P2 STG.E desc[UR20][R12.64], R23 ;  /* 0x000000170c00a986 */ /* 0x0003e8000c101914 */
[----:B------:R2:W3:Y:S04]  /*15b0*/  @!P1 LDG.E R14, desc[UR20][R14.64] ;  /* 0x000000140e0e9981 */ /* 0x0004e8000c1e1900 */
[----:B------:R-:W3:Y:S01]  /*15c0*/  @!P1 LDG.E R11, desc[UR20][R10.64] ;  /* 0x000000140a0b9981 */ /* 0x000ee2000c1e1900 */
[----:B------:R-:W-:-:S02]  /*15d0*/  IADD3 R21, PT, PT, R9, 0x180, RZ ;  /* 0x0000018009157810 */ /* 0x000fc40007ffe0ff */
[----:B------:R-:W-:Y:S02]  /*15e0*/  MOV R8, 0x4 ;  /* 0x0000000400087802 */ /* 0x000fe40000000f00 */
[----:B------:R-:W-:-:S03]  /*15f0*/  ISETP.GE.AND P2, PT, R21, UR12, PT ;  /* 0x0000000c15007c0c */ /* 0x000fc6000bf46270 */
[----:B------:R-:W-:-:S10]  /*1600*/  @!P1 IMAD.WIDE R8, R25, R8, UR16 ;  /* 0x0000001019089e25 */ /* 0x000fd4000f8e0208 */
[----:B-1----:R-:W-:Y:S01]  /*1610*/  @!P2 IMAD.WIDE R12, R21, 0x4, R4 ;  /* 0x00000004150ca825 */ /* 0x002fe200078e0204 */
[----:B--2---:R-:W1:Y:S03]  /*1620*/  @!P2 LDC R15, c[0x0][0x388] ;  /* 0x0000e200ff0fab82 */ /* 0x004e660000000800 */
[----:B---3--:R-:W-:-:S04]  /*1630*/  @!P1 FADD R16, R14, -R11 ;  /* 0x8000000b0e109221 */ /* 0x008fc80000000000 */
[----:B0-----:R-:W-:Y:S01]  /*1640*/  @!P1 FFMA R19, R16, R19, R11 ;  /* 0x0000001310139223 */ /* 0x001fe2000000000b */
[----:B------:R-:W-:-:S04]  /*1650*/  @!P2 IMAD.WIDE R16, R21, 0x4, R2 ;  /* 0x000000041510a825 */ /* 0x000fc800078e0202 */
[----:B------:R0:W-:Y:S04]  /*1660*/  @!P1 STG.E desc[UR20][R8.64], R19 ;  /* 0x0000001308009986 */ /* 0x0001e8000c101914 */
[----:B------:R-:W2:Y:S04]  /*1670*/  @!P2 LDG.E R16, desc[UR20][R16.64] ;  /* 0x000000141010a981 */ /* 0x000ea8000c1e1900 */
[----:B------:R-:W2:Y:S01]  /*1680*/  @!P2 LDG.E R13, desc[UR20][R12.64] ;  /* 0x000000140c0da981 */ /* 0x000ea2000c1e1900 */
[----:B------:R-:W-:Y:S01]  /*1690*/  HFMA2 R10, -RZ, RZ, 0, 2.384185791015625e-07 ;  /* 0x00000004ff0a7431 */ /* 0x000fe200000001ff */
[----:B------:R-:W-:-:S04]  /*16a0*/  IADD3 R7, PT, PT, R7, 0x4, RZ ;  /* 0x0000000407077810 */ /* 0x000fc80007ffe0ff */
[----:B------:R-:W-:-:S04]  /*16b0*/  @!P2 IMAD.WIDE R10, R21, R10, UR16 ;  /* 0x00000010150aae25 */ /* 0x000fc8000f8e020a */
[----:B--2---:R-:W-:-:S04]  /*16c0*/  @!P2 FADD R14, R16, -R13 ;  /* 0x8000000d100ea221 */ /* 0x004fc80000000000 */
[----:B-1----:R-:W-:-:S05]  /*16d0*/  @!P2 FFMA R15, R14, R15, R13 ;  /* 0x0000000f0e0fa223 */ /* 0x002fca000000000d */
[----:B------:R0:W-:Y:S02]  /*16e0*/  @!P2 STG.E desc[UR20][R10.64], R15 ;  /* 0x0000000f0a00a986 */ /* 0x0001e4000c101914 */
.L_x_31:
[----:B------:R-:W-:Y:S05]  /*16f0*/  @!P0 EXIT ;  /* 0x000000000000894d */ /* 0x000fea0003800000 */
[----:B------:R-:W-:Y:S02]  /*1700*/  ISETP.NE.AND P0, PT, R20, 0x1, PT ;  /* 0x000000011400780c */ /* 0x000fe40003f05270 */
[----:B------:R-:W-:-:S04]  /*1710*/  LOP3.LUT R6, R6, 0x1, RZ, 0xc0, !PT ;  /* 0x0000000106067812 */ /* 0x000fc800078ec0ff */
[----:B------:R-:W-:-:S07]  /*1720*/  ISETP.NE.U32.AND P2, PT, R6, 0x1, PT ;  /* 0x000000010600780c */ /* 0x000fce0003f45070 */
[----:B------:R-:W-:Y:S06]  /*1730*/  @!P0 BRA `(.L_x_32) ;  /* 0x0000000000648947 */ /* 0x000fec0003800000 */
[----:B-1----:R-:W-:-:S04]  /*1740*/  LEA R13, R7, R0, 0x7 ;  /* 0x00000000070d7211 */ /* 0x002fc800078e38ff */
[----:B------:R-:W-:-:S13]  /*1750*/  ISETP.GE.AND P0, PT, R13, UR12, PT ;  /* 0x0000000c0d007c0c */ /* 0x000fda000bf06270 */
[C---:B0-----:R-:W-:Y:S01]  /*1760*/  @!P0 IMAD.WIDE R8, R13.reuse, 0x4, R2 ;  /* 0x000000040d088825 */ /* 0x041fe200078e0202 */
[----:B------:R-:W0:Y:S03]  /*1770*/  @!P0 LDC R19, c[0x0][0x388] ;  /* 0x0000e200ff138b82 */ /* 0x000e260000000800 */
[C---:B------:R-:W-:Y:S02]  /*1780*/  @!P0 IMAD.WIDE R10, R13.reuse, 0x4, R4 ;  /* 0x000000040d0a8825 */ /* 0x040fe400078e0204 */
[----:B------:R-:W2:Y:S04]  /*1790*/  @!P0 LDG.E R8, desc[UR20][R8.64] ;  /* 0x0000001408088981 */ /* 0x000ea8000c1e1900 */
[----:B------:R-:W2:Y:S01]  /*17a0*/  @!P0 LDG.E R11, desc[UR20][R10.64] ;  /* 0x000000140a0b8981 */ /* 0x000ea2000c1e1900 */
[----:B------:R-:W-:-:S02]  /*17b0*/  IADD3 R21, PT, PT, R13, 0x80, RZ ;  /* 0x000000800d157810 */ /* 0x000fc40007ffe0ff */
[----:B------:R-:W-:Y:S02]  /*17c0*/  MOV R12, 0x4 ;  /* 0x00000004000c7802 */ /* 0x000fe40000000f00 */
[----:B------:R-:W-:-:S03]  /*17d0*/  ISETP.GE.AND P1, PT, R21, UR12, PT ;  /* 0x0000000c15007c0c */ /* 0x000fc6000bf26270 */
[----:B------:R-:W-:-:S10]  /*17e0*/  @!P0 IMAD.WIDE R12, R13, R12, UR16 ;  /* 0x000000100d0c8e25 */ /* 0x000fd4000f8e020c */
[----:B------:R-:W-:-:S04]  /*17f0*/  @!P1 IMAD.WIDE R14, R21, 0x4, R2 ;  /* 0x00000004150e9825 */ /* 0x000fc800078e0202 */
[----:B------:R-:W-:-:S04]  /*1800*/  @!P1 IMAD.WIDE R16, R21, 0x4, R4 ;  /* 0x0000000415109825 */ /* 0x000fc800078e0204 */
[----:B--2---:R-:W-:-:S04]  /*1810*/  @!P0 FADD R6, R8, -R11 ;  /* 0x8000000b08068221 */ /* 0x004fc80000000000 */
[----:B0-----:R-:W-:Y:S02]  /*1820*/  @!P0 FFMA R19, R6, R19, R11 ;  /* 0x0000001306138223 */ /* 0x001fe4000000000b */
[----:B------:R-:W0:Y:S03]  /*1830*/  @!P1 LDC R11, c[0x0][0x388] ;  /* 0x0000e200ff0b9b82 */ /* 0x000e260000000800 */
[----:B------:R2:W-:Y:S04]  /*1840*/  @!P0 STG.E desc[UR20][R12.64], R19 ;  /* 0x000000130c008986 */ /* 0x0005e8000c101914 */
[----:B------:R-:W3:Y:S04]  /*1850*/  @!P1 LDG.E R14, desc[UR20][R14.64] ;  /* 0x000000140e0e9981 */ /* 0x000ee8000c1e1900 */
[----:B------:R-:W3:Y:S01]  /*1860*/  @!P1 LDG.E R17, desc[UR20][R16.64] ;  /* 0x0000001410119981 */ /* 0x000ee2000c1e1900 */
[----:B------:R-:W-:Y:S01]  /*1870*/  HFMA2 R8, -RZ, RZ, 0, 2.384185791015625e-07 ;  /* 0x00000004ff087431 */ /* 0x000fe200000001ff */
[----:B------:R-:W-:-:S04]  /*1880*/  IADD3 R7, PT, PT, R7, 0x2, RZ ;  /* 0x0000000207077810 */ /* 0x000fc80007ffe0ff */
[----:B------:R-:W-:-:S04]  /*1890*/  @!P1 IMAD.WIDE R8, R21, R8, UR16 ;  /* 0x0000001015089e25 */ /* 0x000fc8000f8e0208 */
[----:B---3--:R-:W-:-:S04]  /*18a0*/  @!P1 FADD R6, R14, -R17 ;  /* 0x800000110e069221 */ /* 0x008fc80000000000 */
[----:B0-----:R-:W-:-:S05]  /*18b0*/  @!P1 FFMA R11, R6, R11, R17 ;  /* 0x0000000b060b9223 */ /* 0x001fca0000000011 */
[----:B------:R2:W-:Y:S02]  /*18c0*/  @!P1 STG.E desc[UR20][R8.64], R11 ;  /* 0x0000000b08009986 */ /* 0x0005e4000c101914 */
.L_x_32:
[----:B------:R-:W-:Y:S05]  /*18d0*/  @P2 EXIT ;  /* 0x000000000000294d */ /* 0x000fea0003800000 */
[----:B------:R-:W-:-:S04]  /*18e0*/  LEA R7, R7, R0, 0x7 ;  /* 0x0000000007077211 */ /* 0x000fc800078e38ff */
[----:B------:R-:W-:-:S13]  /*18f0*/  ISETP.GE.AND P0, PT, R7, UR12, PT ;  /* 0x0000000c07007c0c */ /* 0x000fda000bf06270 */
[----:B------:R-:W-:Y:S05]  /*1900*/  @P0 EXIT ;  /* 0x000000000000094d */ /* 0x000fea0003800000 */
[C---:B------:R-:W-:Y:S01]  /*1910*/  IMAD.WIDE R2, R7.reuse, 0x4, R2 ;  /* 0x0000000407027825 */ /* 0x040fe200078e0202 */
[----:B------:R-:W0:Y:S03]  /*1920*/  LDCU UR4, c[0x0][0x388] ;  /* 0x00007100ff0477ac */ /* 0x000e260008000800 */
[----:B------:R-:W-:Y:S02]  /*1930*/  IMAD.WIDE R4, R7, 0x4, R4 ;  /* 0x0000000407047825 */ /* 0x000fe400078e0204 */
[----:B------:R-:W3:Y:S04]  /*1940*/  LDG.E R2, desc[UR20][R2.64] ;  /* 0x0000001402027981 */ /* 0x000ee8000c1e1900 */
[----:B------:R-:W3:Y:S01]  /*1950*/  LDG.E R5, desc[UR20][R4.64] ;  /* 0x0000001404057981 */ /* 0x000ee2000c1e1900 */
[----:B------:R-:W-:-:S05]  /*1960*/  MOV R6, 0x4 ;  /* 0x0000000400067802 */ /* 0x000fca0000000f00 */
[----:B------:R-:W-:-:S04]  /*1970*/  IMAD.WIDE R6, R7, R6, UR16 ;  /* 0x0000001007067e25 */ /* 0x000fc8000f8e0206 */
[----:B---3--:R-:W-:-:S04]  /*1980*/  FADD R0, R2, -R5 ;  /* 0x8000000502007221 */ /* 0x008fc80000000000 */
[----:B0-2---:R-:W-:-:S05]  /*1990*/  FFMA R9, R0, UR4, R5 ;  /* 0x0000000400097c23 */ /* 0x005fca0008000005 */
[----:B------:R-:W-:Y:S01]  /*19a0*/  STG.E desc[UR20][R6.64], R9 ;  /* 0x0000000906007986 */ /* 0x000fe2000c101914 */
[----:B------:R-:W-:Y:S05]  /*19b0*/  EXIT ;  /* 0x000000000000794d */ /* 0x000fea0003800000 */
.L_x_33:
        /* <DEDUP_REMOVED lines=12> */
.L_x_37:


//--------------------- .text._ZN3cub18CUB_300001_SM_10006detail11EmptyKernelIvEEvv --------------------------
	.section	.text._ZN3cub18CUB_300001_SM_10006detail11EmptyKernelIvEEvv,"ax",@progbits
	.align	128
        .global         _ZN3cub18CUB_300001_SM_10006detail11EmptyKernelIvEEvv
        .type           _ZN3cub18CUB_300001_SM_10006detail11EmptyKernelIvEEvv,@function
        .size           _ZN3cub18CUB_300001_SM_10006detail11EmptyKernelIvEEvv,(.L_x_38 - _ZN3cub18CUB_300001_SM_10006detail11EmptyKernelIvEEvv)
        .other          _ZN3cub18CUB_300001_SM_10006detail11EmptyKernelIvEEvv,@"STO_CUDA_ENTRY STV_DEFAULT"
_ZN3cub18CUB_300001_SM_10006detail11EmptyKernelIvEEvv:
.text._ZN3cub18CUB_300001_SM_10006detail11EmptyKernelIvEEvv:
[----:B------:R-:W-:Y:S01]  /*0000*/  LDC R1, c[0x0][0x37c] ;  /* 0x0000df00ff017b82 */ /* 0x000fe20000000800 */
[----:B------:R-:W-:Y:S05]  /*0010*/  EXIT ;  /* 0x000000000000794d */ /* 0x000fea0003800000 */
.L_x_34:
        /* <DEDUP_REMOVED lines=14> */
.L_x_38:


//--------------------- .text._Z6kernelPfS_       --------------------------
	.section	.text._Z6kernelPfS_,"ax",@progbits
	.align	128
        .global         _Z6kernelPfS_
        .type           _Z6kernelPfS_,@function
        .size           _Z6kernelPfS_,(.L_x_39 - _Z6kernelPfS_)
        .other          _Z6kernelPfS_,@"STO_CUDA_ENTRY STV_DEFAULT"
_Z6kernelPfS_:
.text._Z6kernelPfS_:
[----:B------:R-:W-:Y:S01]  /*0000*/  LDC R1, c[0x0][0x37c] ;  /* 0x0000df00ff017b82 */ /* 0x000fe20000000800 */
[----:B------:R-:W0:Y:S01]  /*0010*/  S2R R13, SR_TID.X ;  /* 0x00000000000d7919 */ /* 0x000e220000002100 */
[----:B------:R-:W0:Y:S06]  /*0020*/  LDCU UR4, c[0x0][0x360] ;  /* 0x00006c00ff0477ac */ /* 0x000e2c0008000800 */
[----:B------:R-:W1:Y:S01]  /*0030*/  LDC.64 R6, c[0x0][0x380] ;  /* 0x0000e000ff067b82 */ /* 0x000e620000000a00 */
[----:B------:R-:W0:Y:S07]  /*0040*/  S2R R0, SR_CTAID.X ;  /* 0x0000000000007919 */ /* 0x000e2e0000002500 */
[----:B------:R-:W2:Y:S01]  /*0050*/  LDC.64 R10, c[0x0][0x388] ;  /* 0x0000e200ff0a7b82 */ /* 0x000ea20000000a00 */
[----:B0-----:R-:W-:Y:S01]  /*0060*/  IMAD R13, R0, UR4, R13 ;  /* 0x00000004000d7c24 */ /* 0x001fe2000f8e020d */
[----:B------:R-:W0:Y:S03]  /*0070*/  LDCU.64 UR4, c[0x0][0x358] ;  /* 0x00006b00ff0477ac */ /* 0x000e260008000a00 */
[C---:B-1----:R-:W-:Y:S01]  /*0080*/  IMAD.WIDE R2, R13.reuse, 0x4, R6 ;  /* 0x000000040d027825 */ /* 0x042fe200078e0206 */
[----:B------:R-:W-:-:S02]  /*0090*/  ISETP.NE.AND P0, PT, R13, RZ, PT ;  /* 0x000000ff0d00720c */ /* 0x000fc40003f05270 */
[----:B------:R-:W-:-:S04]  /*00a0*/  IADD3 R0, PT, PT, R13, -0x1, RZ ;  /* 0xffffffff0d007810 */ /* 0x000fc80007ffe0ff */
[----:B------:R-:W-:-:S05]  /*00b0*/  SEL R5, R0, 0x9, P0 ;  /* 0x0000000900057807 */ /* 0x000fca0000000000 */
[----:B------:R-:W-:Y:S01]  /*00c0*/  IMAD.WIDE R6, R5, 0x4, R6 ;  /* 0x0000000405067825 */ /* 0x000fe200078e0206 */
[----:B0-----:R-:W3:Y:S05]  /*00d0*/  LDG.E R2, desc[UR4][R2.64] ;  /* 0x0000000402027981 */ /* 0x001eea000c1e1900 */
[----:B------:R-:W4:Y:S01]  /*00e0*/  LDG.E R7, desc[UR4][R6.64] ;  /* 0x0000000406077981 */ /* 0x000f22000c1e1900 */
[----:B------:R-:W-:Y:S01]  /*00f0*/  UMOV UR6, 0x9999999a ;  /* 0x9999999a00067882 */ /* 0x000fe20000000000 */
[----:B------:R-:W-:Y:S01]  /*0100*/  UMOV UR7, 0x3fd99999 ;  /* 0x3fd9999900077882 */ /* 0x000fe20000000000 */
[----:B---3--:R-:W-:Y:S01]  /*0110*/  F2F.F64.F32 R4, R2 ;  /* 0x0000000200047310 */ /* 0x008fe20000201800 */
[----:B----4-:R-:W-:-:S07]  /*0120*/  FADD R0, -R2, R7 ;  /* 0x0000000702007221 */ /* 0x010fce0000000100 */
[----:B------:R-:W0:Y:S02]  /*0130*/  F2F.F64.F32 R8, R0 ;  /* 0x0000000000087310 */ /* 0x000e240000201800 */
[----:B0-----:R-:W-:Y:S01]  /*0140*/  DFMA R4, R8, UR6, R4 ;  /* 0x0000000608047c2b */ /* 0x001fe20008000004 */
[----:B--2---:R-:W-:-:S09]  /*0150*/  IMAD.WIDE R8, R13, 0x4, R10 ;  /* 0x000000040d087825 */ /* 0x004fd200078e020a */
[----:B------:R-:W0:Y:S02]  /*0160*/  F2F.F32.F64 R5, R4 ;  /* 0x0000000400057310 */ /* 0x000e240000301000 */
[----:B0-----:R-:W-:Y:S01]  /*0170*/  STG.E desc[UR4][R8.64], R5 ;  /* 0x0000000508007986 */ /* 0x001fe2000c101904 */
[----:B------:R-:W-:Y:S05]  /*0180*/  EXIT ;  /* 0x000000000000794d */ /* 0x000fea0003800000 */
.L_x_35:
        /* <DEDUP_REMOVED lines=15> */
.L_x_39:


//--------------------- .nv.shared.reserved.0     --------------------------
	.section	.nv.shared.reserved.0,"aw",@nobits
	.weak		__nv_reservedSMEM_offset_0_alias
	.size		__nv_reservedSMEM_offset_0_alias, 0, 64
	.other		__nv_reservedSMEM_offset_0_alias,@"STO_CUDA_RESERVED_SHARED STV_DEFAULT"
__nv_reservedSMEM_offset_0_alias:
	.zero		0
	.zero		64


//--------------------- .nv.global                --------------------------
	.section	.nv.global,"aw",@nobits
.nv.global:
	.type		_ZN34_INTERNAL_5a8b821e_4_k_cu_e416fd3c6thrust24THRUST_300001_SM_1000_NS3seqE,@object
	.size		_ZN34_INTERNAL_5a8b821e_4_k_cu_e416fd3c6thrust24THRUST_300001_SM_1000_NS3seqE,(_ZN34_INTERNAL_5a8b821e_4_k_cu_e416fd3c4cuda3std3__48in_placeE - _ZN34_INTERNAL_5a8b821e_4_k_cu_e416fd3c6thrust24THRUST_300001_SM_1000_NS3seqE)
_ZN34_INTERNAL_5a8b821e_4_k_cu_e416fd3c6thrust24THRUST_300001_SM_1000_NS3seqE:
	.zero		1
	.type		_ZN34_INTERNAL_5a8b821e_4_k_cu_e416fd3c4cuda3std3__48in_placeE,@object
	.size		_ZN34_INTERNAL_5a8b821e_4_k_cu_e416fd3c4cuda3std3__48in_placeE,(_ZN34_INTERNAL_5a8b821e_4_k_cu_e416fd3c4cuda3std6ranges3__45__cpo4sizeE - _ZN34_INTERNAL_5a8b821e_4_k_cu_e416fd3c4cuda3std3__48in_placeE)
_ZN34_INTERNAL_5a8b821e_4_k_cu_e416fd3c4cuda3std3__48in_placeE:
	.zero		1
	.type		_ZN34_INTERNAL_5a8b821e_4_k_cu_e416fd3c4cuda3std6ranges3__45__cpo4sizeE,@object
	.size		_ZN34_INTERNAL_5a8b821e_4_k_cu_e416fd3c4cuda3std6ranges3__45__cpo4sizeE,(_ZN34_INTERNAL_5a8b821e_4_k_cu_e416fd3c6thrust24THRUST_300001_SM_1000_NS12placeholders2_3E - _ZN34_INTERNAL_5a8b821e_4_k_cu_e416fd3c4cuda3std6ranges3__45__cpo4sizeE)
_ZN34_INTERNAL_5a8b821e_4_k_cu_e416fd3c4cuda3std6ranges3__45__cpo4sizeE:
	.zero		1
	.type		_ZN34_INTERNAL_5a8b821e_4_k_cu_e416fd3c6thrust24THRUST_300001_SM_1000_NS12placeholders2_3E,@object
	.size		_ZN34_INTERNAL_5a8b821e_4_k_cu_e416fd3c6thrust24THRUST_300001_SM_1000_NS12placeholders2_3E,(_ZN34_INTERNAL_5a8b821e_4_k_cu_e416fd3c4cuda3std3__45__cpo6cbeginE - _ZN34_INTERNAL_5a8b821e_4_k_cu_e416fd3c6thrust24THRUST_300001_SM_1000_NS12placeholders2_3E)
_ZN34_INTERNAL_5a8b821e_4_k_cu_e416fd3c6thrust24THRUST_300001_SM_1000_NS12placeholders2_3E:
	.zero		1
	.type		_ZN34_INTERNAL_5a8b821e_4_k_cu_e416fd3c4cuda3std3__45__cpo6cbeginE,@object
	.size		_ZN34_INTERNAL_5a8b821e_4_k_cu_e416fd3c4cuda3std3__45__cpo6cbeginE,(_ZN34_INTERNAL_5a8b821e_4_k_cu_e416fd3c4cuda3std6ranges3__45__cpo6cbeginE - _ZN34_INTERNAL_5a8b821e_4_k_cu_e416fd3c4cuda3std3__45__cpo6cbeginE)
_ZN34_INTERNAL_5a8b821e_4_k_cu_e416fd3c4cuda3std3__45__cpo6cbeginE:
	.zero		1
	.type		_ZN34_INTERNAL_5a8b821e_4_k_cu_e416fd3c4cuda3std6ranges3__45__cpo6cbeginE,@object
	.size		_ZN34_INTERNAL_5a8b821e_4_k_cu_e416fd3c4cuda3std6ranges3__45__cpo6cbeginE,(_ZN34_INTERNAL_5a8b821e_4_k_cu_e416fd3c6thrust24THRUST_300001_SM_1000_NS12placeholders2_7E - _ZN34_INTERNAL_5a8b821e_4_k_cu_e416fd3c4cuda3std6ranges3__45__cpo6cbeginE)
_ZN34_INTERNAL_5a8b821e_4_k_cu_e416fd3c4cuda3std6ranges3__45__cpo6cbeginE:
	.zero		1
	.type		_ZN34_INTERNAL_5a8b821e_4_k_cu_e416fd3c6thrust24THRUST_300001_SM_1000_NS12placeholders2_7E,@object
	.size		_ZN34_INTERNAL_5a8b821e_4_k_cu_e416fd3c6thrust24THRUST_300001_SM_1000_NS12placeholders2_7E,(_ZN34_INTERNAL_5a8b821e_4_k_cu_e416fd3c4cuda3std3__45__cpo7crbeginE - _ZN34_INTERNAL_5a8b821e_4_k_cu_e416fd3c6thrust24THRUST_300001_SM_1000_NS12placeholders2_7E)
_ZN34_INTERNAL_5a8b821e_4_k_cu_e416fd3c6thrust24THRUST_300001_SM_1000_NS12placeholders2_7E:
	.zero		1
	.type		_ZN34_INTERNAL_5a8b821e_4_k_cu_e416fd3c4cuda3std3__45__cpo7crbeginE,@object
	.size		_ZN34_INTERNAL_5a8b821e_4_k_cu_e416fd3c4cuda3std3__45__cpo7crbeginE,(_ZN34_INTERNAL_5a8b821e_4_k_cu_e416fd3c4cuda3std6ranges3__45__cpo4nextE - _ZN34_INTERNAL_5a8b821e_4_k_cu_e416fd3c4cuda3std3__45__cpo7crbeginE)
_ZN34_INTERNAL_5a8b821e_4_k_cu_e416fd3c4cuda3std3__45__cpo7crbeginE:
	.zero		1
	.type		_ZN34_INTERNAL_5a8b821e_4_k_cu_e416fd3c4cuda3std6ranges3__45__cpo4nextE,@object
	.size		_ZN34_INTERNAL_5a8b821e_4_k_cu_e416fd3c4cuda3std6ranges3__45__cpo4nextE,(_ZN34_INTERNAL_5a8b821e_4_k_cu_e416fd3c4cuda3std6ranges3__45__cpo4swapE - _ZN34_INTERNAL_5a8b821e_4_k_cu_e416fd3c4cuda3std6ranges3__45__cpo4nextE)
_ZN34_INTERNAL_5a8b821e_4_k_cu_e416fd3c4cuda3std6ranges3__45__cpo4nextE:
	.zero		1
	.type		_ZN34_INTERNAL_5a8b821e_4_k_cu_e416fd3c4cuda3std6ranges3__45__cpo4swapE,@object
	.size		_ZN34_INTERNAL_5a8b821e_4_k_cu_e416fd3c4cuda3std6ranges3__45__cpo4swapE,(_ZN34_INTERNAL_5a8b821e_4_k_cu_e416fd3c6thrust24THRUST_300001_SM_1000_NS8cuda_cub10par_nosyncE - _ZN34_INTERNAL_5a8b821e_4_k_cu_e416fd3c4cuda3std6ranges3__45__cpo4swapE)
_ZN34_INTERNAL_5a8b821e_4_k_cu_e416fd3c4cuda3std6ranges3__45__cpo4swapE:
	.zero		1
	.type		_ZN34_INTERNAL_5a8b821e_4_k_cu_e416fd3c6thrust24THRUST_300001_SM_1000_NS8cuda_cub10par_nosyncE,@object
	.size		_ZN34_INTERNAL_5a8b821e_4_k_cu_e416fd3c6thrust24THRUST_300001_SM_1000_NS8cuda_cub10par_nosyncE,(_ZN34_INTERNAL_5a8b821e_4_k_cu_e416fd3c6thrust24THRUST_300001_SM_1000_NS12placeholders2_9E - _ZN34_INTERNAL_5a8b821e_4_k_cu_e416fd3c6thrust24THRUST_300001_SM_1000_NS8cuda_cub10par_nosyncE)
_ZN34_INTERNAL_5a8b821e_4_k_cu_e416fd3c6thrust24THRUST_300001_SM_1000_NS8cuda_cub10par_nosyncE:
	.zero		1
	.type		_ZN34_INTERNAL_5a8b821e_4_k_cu_e416fd3c6thrust24THRUST_300001_SM_1000_NS12placeholders2_9E,@object
	.size		_ZN34_INTERNAL_5a8b821e_4_k_cu_e416fd3c6thrust24THRUST_300001_SM_1000_NS12placeholders2_9E,(_ZN34_INTERNAL_5a8b821e_4_k_cu_e416fd3c4cuda3std3__436_GLOBAL__N__5a8b821e_4_k_cu_e416fd3c6ignoreE - _ZN34_INTERNAL_5a8b821e_4_k_cu_e416fd3c6thrust24THRUST_300001_SM_1000_NS12placeholders2_9E)
_ZN34_INTERNAL_5a8b821e_4_k_cu_e416fd3c6thrust24THRUST_300001_SM_1000_NS12placeholders2_9E:
	.zero		1
	.type		_ZN34_INTERNAL_5a8b821e_4_k_cu_e416fd3c4cuda3std3__436_GLOBAL__N__5a8b821e_4_k_cu_e416fd3c6ignoreE,@object
	.size		_ZN34_INTERNAL_5a8b821e_4_k_cu_e416fd3c4cuda3std3__436_GLOBAL__N__5a8b821e_4_k_cu_e416fd3c6ignoreE,(_ZN34_INTERNAL_5a8b821e_4_k_cu_e416fd3c4cuda3std6ranges3__45__cpo4dataE - _ZN34_INTERNAL_5a8b821e_4_k_cu_e416fd3c4cuda3std3__436_GLOBAL__N__5a8b821e_4_k_cu_e416fd3c6ignoreE)
_ZN34_INTERNAL_5a8b821e_4_k_cu_e416fd3c4cuda3std3__436_GLOBAL__N__5a8b821e_4_k_cu_e416fd3c6ignoreE:
	.zero		1
	.type		_ZN34_INTERNAL_5a8b821e_4_k_cu_e416fd3c4cuda3std6ranges3__45__cpo4dataE,@object
	.size		_ZN34_INTERNAL_5a8b821e_4_k_cu_e416fd3c4cuda3std6ranges3__45__cpo4dataE,(_ZN34_INTERNAL_5a8b821e_4_k_cu_e416fd3c6thrust24THRUST_300001_SM_1000_NS12placeholders2_1E - _ZN34_INTERNAL_5a8b821e_4_k_cu_e416fd3c4cuda3std6ranges3__45__cpo4dataE)
_ZN34_INTERNAL_5a8b821e_4_k_cu_e416fd3c4cuda3std6ranges3__45__cpo4dataE:
	.zero		1
	.type		_ZN34_INTERNAL_5a8b821e_4_k_cu_e416fd3c6thrust24THRUST_300001_SM_1000_NS12placeholders2_1E,@object
	.size		_ZN34_INTERNAL_5a8b821e_4_k_cu_e416fd3c6thrust24THRUST_300001_SM_1000_NS12placeholders2_1E,(_ZN34_INTERNAL_5a8b821e_4_k_cu_e416fd3c4cuda3std3__45__cpo5beginE - _ZN34_INTERNAL_5a8b821e_4_k_cu_e416fd3c6thrust24THRUST_300001_SM_1000_NS12placeholders2_1E)
_ZN34_INTERNAL_5a8b821e_4_k_cu_e416fd3c6thrust24THRUST_300001_SM_1000_NS12placeholders2_1E:
	.zero		1
	.type		_ZN34_INTERNAL_5a8b821e_4_k_cu_e416fd3c4cuda3std3__45__cpo5beginE,@object
	.size		_ZN34_INTERNAL_5a8b821e_4_k_cu_e416fd3c4cuda3std3__45__cpo5beginE,(_ZN34_INTERNAL_5a8b821e_4_k_cu_e416fd3c4cuda3std6ranges3__45__cpo5beginE - _ZN34_INTERNAL_5a8b821e_4_k_cu_e416fd3c4cuda3std3__45__cpo5beginE)
_ZN34_INTERNAL_5a8b821e_4_k_cu_e416fd3c4cuda3std3__45__cpo5beginE:
	.zero		1
	.type		_ZN34_INTERNAL_5a8b821e_4_k_cu_e416fd3c4cuda3std6ranges3__45__cpo5beginE,@object
	.size		_ZN34_INTERNAL_5a8b821e_4_k_cu_e416fd3c4cuda3std6ranges3__45__cpo5beginE,(_ZN34_INTERNAL_5a8b821e_4_k_cu_e416fd3c6thrust24THRUST_300001_SM_1000_NS12placeholders2_5E - _ZN34_INTERNAL_5a8b821e_4_k_cu_e416fd3c4cuda3std6ranges3__45__cpo5beginE)
_ZN34_INTERNAL_5a8b821e_4_k_cu_e416fd3c4cuda3std6ranges3__45__cpo5beginE:
	.zero		1
	.type		_ZN34_INTERNAL_5a8b821e_4_k_cu_e416fd3c6thrust24THRUST_300001_SM_1000_NS12placeholders2_5E,@object
	.size		_ZN34_INTERNAL_5a8b821e_4_k_cu_e416fd3c6thrust24THRUST_300001_SM_1000_NS12placeholders2_5E,(_ZN34_INTERNAL_5a8b821e_4_k_cu_e416fd3c4cuda3std3__45__cpo6rbeginE - _ZN34_INTERNAL_5a8b821e_4_k_cu_e416fd3c6thrust24THRUST_300001_SM_1000_NS12placeholders2_5E)
_ZN34_INTERNAL_5a8b821e_4_k_cu_e416fd3c6thrust24THRUST_300001_SM_1000_NS12placeholders2_5E:
	.zero		1
	.type		_ZN34_INTERNAL_5a8b821e_4_k_cu_e416fd3c4cuda3std3__45__cpo6rbeginE,@object
	.size		_ZN34_INTERNAL_5a8b821e_4_k_cu_e416fd3c4cuda3std3__45__cpo6rbeginE,(_ZN34_INTERNAL_5a8b821e_4_k_cu_e416fd3c4cuda3std6ranges3__45__cpo7advanceE - _ZN34_INTERNAL_5a8b821e_4_k_cu_e416fd3c4cuda3std3__45__cpo6rbeginE)
_ZN34_INTERNAL_5a8b821e_4_k_cu_e416fd3c4cuda3std3__45__cpo6rbeginE:
	.zero		1
	.type		_ZN34_INTERNAL_5a8b821e_4_k_cu_e416fd3c4cuda3std6ranges3__45__cpo7advanceE,@object
	.size		_ZN34_INTERNAL_5a8b821e_4_k_cu_e416fd3c4cuda3std6ranges3__45__cpo7advanceE,(_ZN34_INTERNAL_5a8b821e_4_k_cu_e416fd3c4cuda3std3__47nulloptE - _ZN34_INTERNAL_5a8b821e_4_k_cu_e416fd3c4cuda3std6ranges3__45__cpo7advanceE)
_ZN34_INTERNAL_5a8b821e_4_k_cu_e416fd3c4cuda3std6ranges3__45__cpo7advanceE:
	.zero		1
	.type		_ZN34_INTERNAL_5a8b821e_4_k_cu_e416fd3c4cuda3std3__47nulloptE,@object
	.size		_ZN34_INTERNAL_5a8b821e_4_k_cu_e416fd3c4cuda3std3__47nulloptE,(_ZN34_INTERNAL_5a8b821e_4_k_cu_e416fd3c4cuda3std6ranges3__45__cpo8distanceE - _ZN34_INTERNAL_5a8b821e_4_k_cu_e416fd3c4cuda3std3__47nulloptE)
_ZN34_INTERNAL_5a8b821e_4_k_cu_e416fd3c4cuda3std3__47nulloptE:
	.zero		1
	.type		_ZN34_INTERNAL_5a8b821e_4_k_cu_e416fd3c4cuda3std6ranges3__45__cpo8distanceE,@object
	.size		_ZN34_INTERNAL_5a8b821e_4_k_cu_e416fd3c4cuda3std6ranges3__45__cpo8distanceE,(_ZN34_INTERNAL_5a8b821e_4_k_cu_e416fd3c6thrust24THRUST_300001_SM_1000_NS12placeholders3_10E - _ZN34_INTERNAL_5a8b821e_4_k_cu_e416fd3c4cuda3std6ranges3__45__cpo8distanceE)
_ZN34_INTERNAL_5a8b821e_4_k_cu_e416fd3c4cuda3std6ranges3__45__cpo8distanceE:
	.zero		1
	.type		_ZN34_INTERNAL_5a8b821e_4_k_cu_e416fd3c6thrust24THRUST_300001_SM_1000_NS12placeholders3_10E,@object
	.size		_ZN34_INTERNAL_5a8b821e_4_k_cu_e416fd3c6thrust24THRUST_300001_SM_1000_NS12placeholders3_10E,(_ZN34_INTERNAL_5a8b821e_4_k_cu_e416fd3c4cuda3std3__419piecewise_constructE - _ZN34_INTERNAL_5a8b821e_4_k_cu_e416fd3c6thrust24THRUST_300001_SM_1000_NS12placeholders3_10E)
_ZN34_INTERNAL_5a8b821e_4_k_cu_e416fd3c6thrust24THRUST_300001_SM_1000_NS12placeholders3_10E:
	.zero		1
	.type		_ZN34_INTERNAL_5a8b821e_4_k_cu_e416fd3c4cuda3std3__419piecewise_constructE,@object
	.size		_ZN34_INTERNAL_5a8b821e_4_k_cu_e416fd3c4cuda3std3__419piecewise_constructE,(_ZN34_INTERNAL_5a8b821e_4_k_cu_e416fd3c4cuda3std6ranges3__45__cpo5cdataE - _ZN34_INTERNAL_5a8b821e_4_k_cu_e416fd3c4cuda3std3__419piecewise_constructE)
_ZN34_INTERNAL_5a8b821e_4_k_cu_e416fd3c4cuda3std3__419piecewise_constructE:
	.zero		1
	.type		_ZN34_INTERNAL_5a8b821e_4_k_cu_e416fd3c4cuda3std6ranges3__45__cpo5cdataE,@object
	.size		_ZN34_INTERNAL_5a8b821e_4_k_cu_e416fd3c4cuda3std6ranges3__45__cpo5cdataE,(_ZN34_INTERNAL_5a8b821e_4_k_cu_e416fd3c6thrust24THRUST_300001_SM_1000_NS12placeholders2_2E - _ZN34_INTERNAL_5a8b821e_4_k_cu_e416fd3c4cuda3std6ranges3__45__cpo5cdataE)
_ZN34_INTERNAL_5a8b821e_4_k_cu_e416fd3c4cuda3std6ranges3__45__cpo5cdataE:
	.zero		1
	.type		_ZN34_INTERNAL_5a8b821e_4_k_cu_e416fd3c6thrust24THRUST_300001_SM_1000_NS12placeholders2_2E,@object
	.size		_ZN34_INTERNAL_5a8b821e_4_k_cu_e416fd3c6thrust24THRUST_300001_SM_1000_NS12placeholders2_2E,(_ZN34_INTERNAL_5a8b821e_4_k_cu_e416fd3c4cuda3std3__45__cpo3endE - _ZN34_INTERNAL_5a8b821e_4_k_cu_e416fd3c6thrust24THRUST_300001_SM_1000_NS12placeholders2_2E)
_ZN34_INTERNAL_5a8b821e_4_k_cu_e416fd3c6thrust24THRUST_300001_SM_1000_NS12placeholders2_2E:
	.zero		1
	.type		_ZN34_INTERNAL_5a8b821e_4_k_cu_e416fd3c4cuda3std3__45__cpo3endE,@object
	.size		_ZN34_INTERNAL_5a8b821e_4_k_cu_e416fd3c4cuda3std3__45__cpo3endE,(_ZN34_INTERNAL_5a8b821e_4_k_cu_e416fd3c4cuda3std6ranges3__45__cpo3endE - _ZN34_INTERNAL_5a8b821e_4_k_cu_e416fd3c4cuda3std3__45__cpo3endE)
_ZN34_INTERNAL_5a8b821e_4_k_cu_e416fd3c4cuda3std3__45__cpo3endE:
	.zero		1
	.type		_ZN34_INTERNAL_5a8b821e_4_k_cu_e416fd3c4cuda3std6ranges3__45__cpo3endE,@object
	.size		_ZN34_INTERNAL_5a8b821e_4_k_cu_e416fd3c4cuda3std6ranges3__45__cpo3endE,(_ZN34_INTERNAL_5a8b821e_4_k_cu_e416fd3c6thrust24THRUST_300001_SM_1000_NS12placeholders2_6E - _ZN34_INTERNAL_5a8b821e_4_k_cu_e416fd3c4cuda3std6ranges3__45__cpo3endE)
_ZN34_INTERNAL_5a8b821e_4_k_cu_e416fd3c4cuda3std6ranges3__45__cpo3endE:
	.zero		1
	.type		_ZN34_INTERNAL_5a8b821e_4_k_cu_e416fd3c6thrust24THRUST_300001_SM_1000_NS12placeholders2_6E,@object
	.size		_ZN34_INTERNAL_5a8b821e_4_k_cu_e416fd3c6thrust24THRUST_300001_SM_1000_NS12placeholders2_6E,(_ZN34_INTERNAL_5a8b821e_4_k_cu_e416fd3c4cuda3std3__45__cpo4rendE - _ZN34_INTERNAL_5a8b821e_4_k_cu_e416fd3c6thrust24THRUST_300001_SM_1000_NS12placeholders2_6E)
_ZN34_INTERNAL_5a8b821e_4_k_cu_e416fd3c6thrust24THRUST_300001_SM_1000_NS12placeholders2_6E:
	.zero		1
	.type		_ZN34_INTERNAL_5a8b821e_4_k_cu_e416fd3c4cuda3std3__45__cpo4rendE,@object
	.size		_ZN34_INTERNAL_5a8b821e_4_k_cu_e416fd3c4cuda3std3__45__cpo4rendE,(_ZN34_INTERNAL_5a8b821e_4_k_cu_e416fd3c4cuda3std6ranges3__45__cpo9iter_swapE - _ZN34_INTERNAL_5a8b821e_4_k_cu_e416fd3c4cuda3std3__45__cpo4rendE)
_ZN34_INTERNAL_5a8b821e_4_k_cu_e416fd3c4cuda3std3__45__cpo4rendE:
	.zero		1
	.type		_ZN34_INTERNAL_5a8b821e_4_k_cu_e416fd3c4cuda3std6ranges3__45__cpo9iter_swapE,@object
	.size		_ZN34_INTERNAL_5a8b821e_4_k_cu_e416fd3c4cuda3std6ranges3__45__cpo9iter_swapE,(_ZN34_INTERNAL_5a8b821e_4_k_cu_e416fd3c4cuda3std3__48unexpectE - _ZN34_INTERNAL_5a8b821e_4_k_cu_e416fd3c4cuda3std6ranges3__45__cpo9iter_swapE)
_ZN34_INTERNAL_5a8b821e_4_k_cu_e416fd3c4cuda3std6ranges3__45__cpo9iter_swapE:
	.zero		1
	.type		_ZN34_INTERNAL_5a8b821e_4_k_cu_e416fd3c4cuda3std3__48unexpectE,@object
	.size		_ZN34_INTERNAL_5a8b821e_4_k_cu_e416fd3c4cuda3std3__48unexpectE,(_ZN34_INTERNAL_5a8b821e_4_k_cu_e416fd3c6thrust24THRUST_300001_SM_1000_NS8cuda_cub3parE - _ZN34_INTERNAL_5a8b821e_4_k_cu_e416fd3c4cuda3std3__48unexpectE)
_ZN34_INTERNAL_5a8b821e_4_k_cu_e416fd3c4cuda3std3__48unexpectE:
	.zero		1
	.type		_ZN34_INTERNAL_5a8b821e_4_k_cu_e416fd3c6thrust24THRUST_300001_SM_1000_NS8cuda_cub3parE,@object
	.size		_ZN34_INTERNAL_5a8b821e_4_k_cu_e416fd3c6thrust24THRUST_300001_SM_1000_NS8cuda_cub3parE,(_ZN34_INTERNAL_5a8b821e_4_k_cu_e416fd3c6thrust24THRUST_300001_SM_1000_NS12placeholders2_4E - _ZN34_INTERNAL_5a8b821e_4_k_cu_e416fd3c6thrust24THRUST_300001_SM_1000_NS8cuda_cub3parE)
_ZN34_INTERNAL_5a8b821e_4_k_cu_e416fd3c6thrust24THRUST_300001_SM_1000_NS8cuda_cub3parE:
	.zero		1
	.type		_ZN34_INTERNAL_5a8b821e_4_k_cu_e416fd3c6thrust24THRUST_300001_SM_1000_NS12placeholders2_4E,@object
	.size		_ZN34_INTERNAL_5a8b821e_4_k_cu_e416fd3c6thrust24THRUST_300001_SM_1000_NS12placeholders2_4E,(_ZN34_INTERNAL_5a8b821e_4_k_cu_e416fd3c4cuda3std3__45__cpo4cendE - _ZN34_INTERNAL_5a8b821e_4_k_cu_e416fd3c6thrust24THRUST_300001_SM_1000_NS12placeholders2_4E)
_ZN34_INTERNAL_5a8b821e_4_k_cu_e416fd3c6thrust24THRUST_300001_SM_1000_NS12placeholders2_4E:
	.zero		1
	.type		_ZN34_INTERNAL_5a8b821e_4_k_cu_e416fd3c4cuda3std3__45__cpo4cendE,@object
	.size		_ZN34_INTERNAL_5a8b821e_4_k_cu_e416fd3c4cuda3std3__45__cpo4cendE,(_ZN34_INTERNAL_5a8b821e_4_k_cu_e416fd3c4cuda3std6ranges3__45__cpo4cendE - _ZN34_INTERNAL_5a8b821e_4_k_cu_e416fd3c4cuda3std3__45__cpo4cendE)
_ZN34_INTERNAL_5a8b821e_4_k_cu_e416fd3c4cuda3std3__45__cpo4cendE:
	.zero		1
	.type		_ZN34_INTERNAL_5a8b821e_4_k_cu_e416fd3c4cuda3std6ranges3__45__cpo4cendE,@object
	.size		_ZN34_INTERNAL_5a8b821e_4_k_cu_e416fd3c4cuda3std6ranges3__45__cpo4cendE,(_ZN34_INTERNAL_5a8b821e_4_k_cu_e416fd3c4cuda3std3__420unreachable_sentinelE - _ZN34_INTERNAL_5a8b821e_4_k_cu_e416fd3c4cuda3std6ranges3__45__cpo4cendE)
_ZN34_INTERNAL_5a8b821e_4_k_cu_e416fd3c4cuda3std6ranges3__45__cpo4cendE:
	.zero		1
	.type		_ZN34_INTERNAL_5a8b821e_4_k_cu_e416fd3c4cuda3std3__420unreachable_sentinelE,@object
	.size		_ZN34_INTERNAL_5a8b821e_4_k_cu_e416fd3c4cuda3std3__420unreachable_sentinelE,(_ZN34_INTERNAL_5a8b821e_4_k_cu_e416fd3c4cuda3std6ranges3__45__cpo5ssizeE - _ZN34_INTERNAL_5a8b821e_4_k_cu_e416fd3c4cuda3std3__420unreachable_sentinelE)
_ZN34_INTERNAL_5a8b821e_4_k_cu_e416fd3c4cuda3std3__420unreachable_sentinelE:
	.zero		1
	.type		_ZN34_INTERNAL_5a8b821e_4_k_cu_e416fd3c4cuda3std6ranges3__45__cpo5ssizeE,@object
	.size		_ZN34_INTERNAL_5a8b821e_4_k_cu_e416fd3c4cuda3std6ranges3__45__cpo5ssizeE,(_ZN34_INTERNAL_5a8b821e_4_k_cu_e416fd3c6thrust24THRUST_300001_SM_1000_NS12placeholders2_8E - _ZN34_INTERNAL_5a8b821e_4_k_cu_e416fd3c4cuda3std6ranges3__45__cpo5ssizeE)
_ZN34_INTERNAL_5a8b821e_4_k_cu_e416fd3c4cuda3std6ranges3__45__cpo5ssizeE:
	.zero		1
	.type		_ZN34_INTERNAL_5a8b821e_4_k_cu_e416fd3c6thrust24THRUST_300001_SM_1000_NS12placeholders2_8E,@object
	.size		_ZN34_INTERNAL_5a8b821e_4_k_cu_e416fd3c6thrust24THRUST_300001_SM_1000_NS12placeholders2_8E,(_ZN34_INTERNAL_5a8b821e_4_k_cu_e416fd3c4cuda3std3__45__cpo5crendE - _ZN34_INTERNAL_5a8b821e_4_k_cu_e416fd3c6thrust24THRUST_300001_SM_1000_NS12placeholders2_8E)
_ZN34_INTERNAL_5a8b821e_4_k_cu_e416fd3c6thrust24THRUST_300001_SM_1000_NS12placeholders2_8E:
	.zero		1
	.type		_ZN34_INTERNAL_5a8b821e_4_k_cu_e416fd3c4cuda3std3__45__cpo5crendE,@object
	.size		_ZN34_INTERNAL_5a8b821e_4_k_cu_e416fd3c4cuda3std3__45__cpo5crendE,(_ZN34_INTERNAL_5a8b821e_4_k_cu_e416fd3c4cuda3std6ranges3__45__cpo4prevE - _ZN34_INTERNAL_5a8b821e_4_k_cu_e416fd3c4cuda3std3__45__cpo5crendE)
_ZN34_INTERNAL_5a8b821e_4_k_cu_e416fd3c4cuda3std3__45__cpo5crendE:
	.zero		1
	.type		_ZN34_INTERNAL_5a8b821e_4_k_cu_e416fd3c4cuda3std6ranges3__45__cpo4prevE,@object
	.size		_ZN34_INTERNAL_5a8b821e_4_k_cu_e416fd3c4cuda3std6ranges3__45__cpo4prevE,(_ZN34_INTERNAL_5a8b821e_4_k_cu_e416fd3c4cuda3std6ranges3__45__cpo9iter_moveE - _ZN34_INTERNAL_5a8b821e_4_k_cu_e416fd3c4cuda3std6ranges3__45__cpo4prevE)
_ZN34_INTERNAL_5a8b821e_4_k_cu_e416fd3c4cuda3std6ranges3__45__cpo4prevE:
	.zero		1
	.type		_ZN34_INTERNAL_5a8b821e_4_k_cu_e416fd3c4cuda3std6ranges3__45__cpo9iter_moveE,@object
	.size		_ZN34_INTERNAL_5a8b821e_4_k_cu_e416fd3c4cuda3std6ranges3__45__cpo9iter_moveE,(_ZN34_INTERNAL_5a8b821e_4_k_cu_e416fd3c6thrust24THRUST_300001_SM_1000_NS6system6detail10sequential3seqE - _ZN34_INTERNAL_5a8b821e_4_k_cu_e416fd3c4cuda3std6ranges3__45__cpo9iter_moveE)
_ZN34_INTERNAL_5a8b821e_4_k_cu_e416fd3c4cuda3std6ranges3__45__cpo9iter_moveE:
	.zero		1
	.type		_ZN34_INTERNAL_5a8b821e_4_k_cu_e416fd3c6thrust24THRUST_300001_SM_1000_NS6system6detail10sequential3seqE,@object
	.size		_ZN34_INTERNAL_5a8b821e_4_k_cu_e416fd3c6thrust24THRUST_300001_SM_1000_NS6system6detail10sequential3seqE,(.L_31 - _ZN34_INTERNAL_5a8b821e_4_k_cu_e416fd3c6thrust24THRUST_300001_SM_1000_NS6system6detail10sequential3seqE)
_ZN34_INTERNAL_5a8b821e_4_k_cu_e416fd3c6thrust24THRUST_300001_SM_1000_NS6system6detail10sequential3seqE:
	.zero		1
.L_31:


//--------------------- .nv.constant0._ZN3cub18CUB_300001_SM_10006detail9transform16transform_kernelINS2_10policy_hubILb1EN4cuda3std3__45tupleIJN6thrust24THRUST_300001_SM_1000_NS6detail15normal_iteratorINSA_10device_ptrIfEEEESF_EEEE10policy1000El7functorSF_JPfSK_EEEvT0_iT1_T2_DpNS2_10kernel_argIT3_EE --------------------------
	.section	.nv.constant0._ZN3cub18CUB_300001_SM_10006detail9transform16transform_kernelINS2_10policy_hubILb1EN4cuda3std3__45tupleIJN6thrust24THRUST_300001_SM_1000_NS6detail15normal_iteratorINSA_10device_ptrIfEEEESF_EEEE10policy1000El7functorSF_JPfSK_EEEvT0_iT1_T2_DpNS2_10kernel_argIT3_EE,"a",@progbits
	.sectionflags	@""
	.align	4
.nv.constant0._ZN3cub18CUB_300001_SM_10006detail9transform16transform_kernelINS2_10policy_hubILb1EN4cuda3std3__45tupleIJN6thrust24THRUST_300001_SM_1000_NS6detail15normal_iteratorINSA_10device_ptrIfEEEESF_EEEE10policy1000El7functorSF_JPfSK_EEEvT0_iT1_T2_DpNS2_10kernel_argIT3_EE:
	.zero		952


//--------------------- .nv.constant0._ZN3cub18CUB_300001_SM_10006detail9transform16transform_kernelINS2_10policy_hubILb1EN4cuda3std3__45tupleIJN6thrust24THRUST_300001_SM_1000_NS6detail15normal_iteratorINSA_10device_ptrIfEEEESF_EEEE10policy1000Ei7functorSF_JPfSK_EEEvT0_iT1_T2_DpNS2_10kernel_argIT3_EE --------------------------
	.section	.nv.constant0._ZN3cub18CUB_300001_SM_10006detail9transform16transform_kernelINS2_10policy_hubILb1EN4cuda3std3__45tupleIJN6thrust24THRUST_300001_SM_1000_NS6detail15normal_iteratorINSA_10device_ptrIfEEEESF_EEEE10policy1000Ei7functorSF_JPfSK_EEEvT0_iT1_T2_DpNS2_10kernel_argIT3_EE,"a",@progbits
	.sectionflags	@""
	.align	4
.nv.constant0._ZN3cub18CUB_300001_SM_10006detail9transform16transform_kernelINS2_10policy_hubILb1EN4cuda3std3__45tupleIJN6thrust24THRUST_300001_SM_1000_NS6detail15normal_iteratorINSA_10device_ptrIfEEEESF_EEEE10policy1000Ei7functorSF_JPfSK_EEEvT0_iT1_T2_DpNS2_10kernel_argIT3_EE:
	.zero		952


//--------------------- .nv.constant0._ZN3cub18CUB_300001_SM_10006detail11EmptyKernelIvEEvv --------------------------
	.section	.nv.constant0._ZN3cub18CUB_300001_SM_10006detail11EmptyKernelIvEEvv,"a",@progbits
	.sectionflags	@""
	.align	4
.nv.constant0._ZN3cub18CUB_300001_SM_10006detail11EmptyKernelIvEEvv:
	.zero		896


//--------------------- .nv.constant0._Z6kernelPfS_ --------------------------
	.section	.nv.constant0._Z6kernelPfS_,"a",@progbits
	.sectionflags	@""
	.align	4
.nv.constant0._Z6kernelPfS_:
	.zero		912


//--------------------- SYMBOLS --------------------------

	.type		.nv.reservedSmem.offset0,@object
	.size		.nv.reservedSmem.offset0,0x4
